	.target	sm_90a

	.elftype	@"ET_EXEC"


//--------------------- .note.nv.tkinfo           --------------------------
	.section	.note.nv.tkinfo,"",@"SHT_NOTE"
	.sectionflags	@"SHF_NOTE_NV_TKINFO"
	.tkinfo
        /*0018*/ 	.word	0x00000002
        /*0030*/ 	.string	""
        /*0030*/ 	.string	"ptxas"
        /*0030*/ 	.string	"Cuda compilation tools, release 13.0, V13.0.88"
        /*0030*/ 	.string	"Build cuda_13.0.r13.0/compiler.36424714_0"
        /*0030*/ 	.string	"-arch sm_90a -m 64 "



//--------------------- .note.nv.cuinfo           --------------------------
	.section	.note.nv.cuinfo,"",@"SHT_NOTE"
	.sectionflags	@"SHF_NOTE_NV_CUINFO"
        /*0018*/ 	.short	0x0002
        /*001a*/ 	.short	0x005a
        /*001c*/ 	.short	0x0082
	.zero		2


//--------------------- .nv.info                  --------------------------
	.section	.nv.info,"",@"SHT_CUDA_INFO"
	.align	4


	//----- nvinfo : EIATTR_REGCOUNT
	.align		4
        /*0000*/ 	.byte	0x04, 0x2f
        /*0002*/ 	.short	(.L_15 - .L_14)
	.align		4
.L_14:
        /*0004*/ 	.word	index@(_ZN7cutlass13device_kernelINS_4gemm6kernel13GemmUniversalIN4cute5tupleIJiiiiEEENS1_10collective13CollectiveMmaINS1_34MainloopSm90TmaGmmaWarpSpecializedILi7ENS5_IJNS4_1CILi1EEESB_SB_EEENS1_35KernelTmaWarpSpecializedCooperativeEEENS5_IJNSA_ILi128EEENSA_ILi64EEENSA_ILi32EEEEEEfNS5_IJlSB_lEEEfSJ_NS4_8TiledMMAINS4_8MMA_AtomIJNS4_4SM904GMMA29MMA_64x64x8_F32TF32TF32_SS_TNILNSN_7ScaleInE1ELSP_1EEEEEENS4_6LayoutINS5_IJNSA_ILi2EEESB_SB_EEENS5_IJSB_NSA_ILi0EEESV_EEEEENS5_IJNS4_10UnderscoreESY_SY_EEEEENS4_13SM90_TMA_LOADENS4_14ComposedLayoutINS4_7SwizzleILi3ELi4ELi3EEENS4_18smem_ptr_flag_bitsILi32EEENSS_INS5_IJNSA_ILi8EEESH_EEENS5_IJSH_SB_EEEEEEEvNS4_8identityES11_S1B_vS1C_EENS_8epilogue10collective6detail29Sm90TmaWarpSpecializedAdapterINS1F_15DefaultEpilogueIfSJ_SJ_NS1E_6thread17LinearCombinationIfLi1EffLNS1J_9ScaleType4KindE0ELNS_15FloatRoundStyleE2EfEENS1_15EpilogueDefaultEEEEEvvEEEEvNT_6ParamsE)
        /*0008*/ 	.word	0x000000a8


	//----- nvinfo : EIATTR_FRAME_SIZE
	.align		4
.L_15:
        /*000c*/ 	.byte	0x04, 0x11
        /*000e*/ 	.short	(.L_17 - .L_16)
	.align		4
.L_16:
        /*0010*/ 	.word	index@(_ZN7cutlass13device_kernelINS_4gemm6kernel13GemmUniversalIN4cute5tupleIJiiiiEEENS1_10collective13CollectiveMmaINS1_34MainloopSm90TmaGmmaWarpSpecializedILi7ENS5_IJNS4_1CILi1EEESB_SB_EEENS1_35KernelTmaWarpSpecializedCooperativeEEENS5_IJNSA_ILi128EEENSA_ILi64EEENSA_ILi32EEEEEEfNS5_IJlSB_lEEEfSJ_NS4_8TiledMMAINS4_8MMA_AtomIJNS4_4SM904GMMA29MMA_64x64x8_F32TF32TF32_SS_TNILNSN_7ScaleInE1ELSP_1EEEEEENS4_6LayoutINS5_IJNSA_ILi2EEESB_SB_EEENS5_IJSB_NSA_ILi0EEESV_EEEEENS5_IJNS4_10UnderscoreESY_SY_EEEEENS4_13SM90_TMA_LOADENS4_14ComposedLayoutINS4_7SwizzleILi3ELi4ELi3EEENS4_18smem_ptr_flag_bitsILi32EEENSS_INS5_IJNSA_ILi8EEESH_EEENS5_IJSH_SB_EEEEEEEvNS4_8identityES11_S1B_vS1C_EENS_8epilogue10collective6detail29Sm90TmaWarpSpecializedAdapterINS1F_15DefaultEpilogueIfSJ_SJ_NS1E_6thread17LinearCombinationIfLi1EffLNS1J_9ScaleType4KindE0ELNS_15FloatRoundStyleE2EfEENS1_15EpilogueDefaultEEEEEvvEEEEvNT_6ParamsE)
        /*0014*/ 	.word	0x00000000


	//----- nvinfo : EIATTR_MIN_STACK_SIZE
	.align		4
.L_17:
        /*0018*/ 	.byte	0x04, 0x12
        /*001a*/ 	.short	(.L_19 - .L_18)
	.align		4
.L_18:
        /*001c*/ 	.word	index@(_ZN7cutlass13device_kernelINS_4gemm6kernel13GemmUniversalIN4cute5tupleIJiiiiEEENS1_10collective13CollectiveMmaINS1_34MainloopSm90TmaGmmaWarpSpecializedILi7ENS5_IJNS4_1CILi1EEESB_SB_EEENS1_35KernelTmaWarpSpecializedCooperativeEEENS5_IJNSA_ILi128EEENSA_ILi64EEENSA_ILi32EEEEEEfNS5_IJlSB_lEEEfSJ_NS4_8TiledMMAINS4_8MMA_AtomIJNS4_4SM904GMMA29MMA_64x64x8_F32TF32TF32_SS_TNILNSN_7ScaleInE1ELSP_1EEEEEENS4_6LayoutINS5_IJNSA_ILi2EEESB_SB_EEENS5_IJSB_NSA_ILi0EEESV_EEEEENS5_IJNS4_10UnderscoreESY_SY_EEEEENS4_13SM90_TMA_LOADENS4_14ComposedLayoutINS4_7SwizzleILi3ELi4ELi3EEENS4_18smem_ptr_flag_bitsILi32EEENSS_INS5_IJNSA_ILi8EEESH_EEENS5_IJSH_SB_EEEEEEEvNS4_8identityES11_S1B_vS1C_EENS_8epilogue10collective6detail29Sm90TmaWarpSpecializedAdapterINS1F_15DefaultEpilogueIfSJ_SJ_NS1E_6thread17LinearCombinationIfLi1EffLNS1J_9ScaleType4KindE0ELNS_15FloatRoundStyleE2EfEENS1_15EpilogueDefaultEEEEEvvEEEEvNT_6ParamsE)
        /*0020*/ 	.word	0x00000000
.L_19:


//--------------------- .nv.compat                --------------------------
	.section	.nv.compat,"",@"SHT_CUDA_COMPAT_INFO"
	.align	4
        /*0000*/ 	.byte	0x02, 0x09, 0x01, 0x00, 0x02, 0x02, 0x04, 0x00, 0x02, 0x05, 0x05, 0x00, 0x03, 0x07, 0x01, 0x01
        /*0010*/ 	.byte	0x02, 0x03, 0x01, 0x00, 0x02, 0x06, 0x01, 0x00, 0x04, 0x0b, 0x08, 0x00, 0x00, 0x00, 0x00, 0x00
        /*0020*/ 	.byte	0x00, 0x00, 0x00, 0x00


//--------------------- .nv.info._ZN7cutlass13device_kernelINS_4gemm6kernel13GemmUniversalIN4cute5tupleIJiiiiEEENS1_10collective13CollectiveMmaINS1_34MainloopSm90TmaGmmaWarpSpecializedILi7ENS5_IJNS4_1CILi1EEESB_SB_EEENS1_35KernelTmaWarpSpecializedCooperativeEEENS5_IJNSA_ILi128EEENSA_ILi64EEENSA_ILi32EEEEEEfNS5_IJlSB_lEEEfSJ_NS4_8TiledMMAINS4_8MMA_AtomIJNS4_4SM904GMMA29MMA_64x64x8_F32TF32TF32_SS_TNILNSN_7ScaleInE1ELSP_1EEEEEENS4_6LayoutINS5_IJNSA_ILi2EEESB_SB_EEENS5_IJSB_NSA_ILi0EEESV_EEEEENS5_IJNS4_10UnderscoreESY_SY_EEEEENS4_13SM90_TMA_LOADENS4_14ComposedLayoutINS4_7SwizzleILi3ELi4ELi3EEENS4_18smem_ptr_flag_bitsILi32EEENSS_INS5_IJNSA_ILi8EEESH_EEENS5_IJSH_SB_EEEEEEEvNS4_8identityES11_S1B_vS1C_EENS_8epilogue10collective6detail29Sm90TmaWarpSpecializedAdapterINS1F_15DefaultEpilogueIfSJ_SJ_NS1E_6thread17LinearCombinationIfLi1EffLNS1J_9ScaleType4KindE0ELNS_15FloatRoundStyleE2EfEENS1_15EpilogueDefaultEEEEEvvEEEEvNT_6ParamsE --------------------------
	.section	.nv.info._ZN7cutlass13device_kernelINS_4gemm6kernel13GemmUniversalIN4cute5tupleIJiiiiEEENS1_10collective13CollectiveMmaINS1_34MainloopSm90TmaGmmaWarpSpecializedILi7ENS5_IJNS4_1CILi1EEESB_SB_EEENS1_35KernelTmaWarpSpecializedCooperativeEEENS5_IJNSA_ILi128EEENSA_ILi64EEENSA_ILi32EEEEEEfNS5_IJlSB_lEEEfSJ_NS4_8TiledMMAINS4_8MMA_AtomIJNS4_4SM904GMMA29MMA_64x64x8_F32TF32TF32_SS_TNILNSN_7ScaleInE1ELSP_1EEEEEENS4_6LayoutINS5_IJNSA_ILi2EEESB_SB_EEENS5_IJSB_NSA_ILi0EEESV_EEEEENS5_IJNS4_10UnderscoreESY_SY_EEEEENS4_13SM90_TMA_LOADENS4_14ComposedLayoutINS4_7SwizzleILi3ELi4ELi3EEENS4_18smem_ptr_flag_bitsILi32EEENSS_INS5_IJNSA_ILi8EEESH_EEENS5_IJSH_SB_EEEEEEEvNS4_8identityES11_S1B_vS1C_EENS_8epilogue10collective6detail29Sm90TmaWarpSpecializedAdapterINS1F_15DefaultEpilogueIfSJ_SJ_NS1E_6thread17LinearCombinationIfLi1EffLNS1J_9ScaleType4KindE0ELNS_15FloatRoundStyleE2EfEENS1_15EpilogueDefaultEEEEEvvEEEEvNT_6ParamsE,"",@"SHT_CUDA_INFO"
	.sectionflags	@""
	.align	4


	//----- nvinfo : EIATTR_CUDA_API_VERSION
	.align		4
        /*0000*/ 	.byte	0x04, 0x37
        /*0002*/ 	.short	(.L_21 - .L_20)
.L_20:
        /*0004*/ 	.word	0x00000082


	//----- nvinfo : EIATTR_KPARAM_INFO
	.align		4
.L_21:
        /*0008*/ 	.byte	0x04, 0x17
        /*000a*/ 	.short	(.L_23 - .L_22)
.L_22:
        /*000c*/ 	.word	0x00000000
        /*0010*/ 	.short	0x0000
        /*0012*/ 	.short	0x0070
        /*0014*/ 	.byte	0x00, 0xf0, 0x01, 0x10


	//----- nvinfo : EIATTR_SPARSE_MMA_MASK
	.align		4
.L_23:
        /*0018*/ 	.byte	0x03, 0x50
        /*001a*/ 	.short	0x0000


	//----- nvinfo : EIATTR_MAXREG_COUNT
	.align		4
        /*001c*/ 	.byte	0x03, 0x1b
        /*001e*/ 	.short	0x00a8


	//----- nvinfo : EIATTR_NUM_BARRIERS
	.align		4
        /*0020*/ 	.byte	0x02, 0x4c
        /*0022*/ 	.byte	0x01
	.zero		1


	//----- nvinfo : EIATTR_EXTERNS
	.align		4
        /*0024*/ 	.byte	0x04, 0x0f
        /*0026*/ 	.short	(.L_25 - .L_24)


	//   ....[0]....
	.align		4
.L_24:
        /*0028*/ 	.word	index@(__assertfail)


	//----- nvinfo : EIATTR_MERCURY_ISA_VERSION
	.align		4
.L_25:
        /*002c*/ 	.byte	0x03, 0x5f
        /*002e*/ 	.short	0x0101


	//----- nvinfo : EIATTR_INT_WARP_WIDE_INSTR_OFFSETS
	.align		4
        /*0030*/ 	.byte	0x04, 0x31
        /*0032*/ 	.short	(.L_27 - .L_26)


	//   ....[0]....
.L_26:
        /*0034*/ 	.word	0x00000410


	//   ....[1]....
        /*0038*/ 	.word	0x00000440


	//   ....[2]....
        /*003c*/ 	.word	0x00000520


	//----- nvinfo : EIATTR_COOP_GROUP_MASK_REGIDS
	.align		4
.L_27:
        /*0040*/ 	.byte	0x04, 0x29
        /*0042*/ 	.short	(.L_29 - .L_28)


	//   ....[0]....
.L_28:
        /*0044*/ 	.word	0xffffffff


	//   ....[1]....
        /*0048*/ 	.word	0xffffffff


	//   ....[2]....
        /*004c*/ 	.word	0xffffffff


	//   ....[3]....
        /*0050*/ 	.word	0xffffffff


	//   ....[4]....
        /*0054*/ 	.word	0xffffffff


	//----- nvinfo : EIATTR_COOP_GROUP_INSTR_OFFSETS
	.align		4
.L_29:
        /*0058*/ 	.byte	0x04, 0x28
        /*005a*/ 	.short	(.L_31 - .L_30)


	//   ....[0]....
.L_30:
        /*005c*/ 	.word	0x00000060


	//   ....[1]....
        /*0060*/ 	.word	0x00000070


	//   ....[2]....
        /*0064*/ 	.word	0x00000130


	//   ....[3]....
        /*0068*/ 	.word	0x00000320


	//   ....[4]....
        /*006c*/ 	.word	0x00000fd0


	//----- nvinfo : EIATTR_REG_RECONFIG
	.align		4
.L_31:
        /*0070*/ 	.byte	0x01, 0x54
	.zero		2


	//----- nvinfo : EIATTR_SYSCALL_OFFSETS
	.align		4
        /*0074*/ 	.byte	0x04, 0x46
        /*0076*/ 	.short	(.L_33 - .L_32)


	//   ....[0]....
.L_32:
        /*0078*/ 	.word	0x00001190


	//----- nvinfo : EIATTR_MBARRIER_INSTR_OFFSETS
	.align		4
.L_33:
        /*007c*/ 	.byte	0x04, 0x39
        /*007e*/ 	.short	(.L_35 - .L_34)


	//   ....[0]....
.L_34:
        /*0080*/ 	.word	0x00000230
        /*0084*/ 	.word	0x000000ff
        /*0088*/ 	.word	0x00000000
        /*008c*/ 	.short	0x0100
        /*008e*/ 	.byte	0x08
	.zero		1


	//   ....[1]....
        /*0090*/ 	.word	0x00000240
        /*0094*/ 	.word	0x000000ff
        /*0098*/ 	.word	0x00000038
        /*009c*/ 	.short	0x0100
        /*009e*/ 	.byte	0x08
	.zero		1


	//   ....[2]....
        /*00a0*/ 	.word	0x00000250
        /*00a4*/ 	.word	0x000000ff
        /*00a8*/ 	.word	0x00000008
        /*00ac*/ 	.short	0x0100
        /*00ae*/ 	.byte	0x08
	.zero		1


	//   ....[3]....
        /*00b0*/ 	.word	0x00000260
        /*00b4*/ 	.word	0x000000ff
        /*00b8*/ 	.word	0x00000040
        /*00bc*/ 	.short	0x0100
        /*00be*/ 	.byte	0x08
	.zero		1


	//   ....[4]....
        /*00c0*/ 	.word	0x00000270
        /*00c4*/ 	.word	0x000000ff
        /*00c8*/ 	.word	0x00000010
        /*00cc*/ 	.short	0x0100
        /*00ce*/ 	.byte	0x08
	.zero		1


	//   ....[5]....
        /*00d0*/ 	.word	0x00000280
        /*00d4*/ 	.word	0x000000ff
        /*00d8*/ 	.word	0x00000048
        /*00dc*/ 	.short	0x0100
        /*00de*/ 	.byte	0x08
	.zero		1


	//   ....[6]....
        /*00e0*/ 	.word	0x00000290
        /*00e4*/ 	.word	0x000000ff
        /*00e8*/ 	.word	0x00000018
        /*00ec*/ 	.short	0x0100
        /*00ee*/ 	.byte	0x08
	.zero		1


	//   ....[7]....
        /*00f0*/ 	.word	0x000002a0
        /*00f4*/ 	.word	0x000000ff
        /*00f8*/ 	.word	0x00000050
        /*00fc*/ 	.short	0x0100
        /*00fe*/ 	.byte	0x08
	.zero		1


	//   ....[8]....
        /*0100*/ 	.word	0x000002b0
        /*0104*/ 	.word	0x000000ff
        /*0108*/ 	.word	0x00000020
        /*010c*/ 	.short	0x0100
        /*010e*/ 	.byte	0x08
	.zero		1


	//   ....[9]....
        /*0110*/ 	.word	0x000002c0
        /*0114*/ 	.word	0x000000ff
        /*0118*/ 	.word	0x00000058
        /*011c*/ 	.short	0x0100
        /*011e*/ 	.byte	0x08
	.zero		1


	//   ....[10]....
        /*0120*/ 	.word	0x000002d0
        /*0124*/ 	.word	0x000000ff
        /*0128*/ 	.word	0x00000028
        /*012c*/ 	.short	0x0100
        /*012e*/ 	.byte	0x08
	.zero		1


	//   ....[11]....
        /*0130*/ 	.word	0x000002e0
        /*0134*/ 	.word	0x000000ff
        /*0138*/ 	.word	0x00000060
        /*013c*/ 	.short	0x0100
        /*013e*/ 	.byte	0x08
	.zero		1


	//   ....[12]....
        /*0140*/ 	.word	0x000002f0
        /*0144*/ 	.word	0x000000ff
        /*0148*/ 	.word	0x00000030
        /*014c*/ 	.short	0x0100
        /*014e*/ 	.byte	0x08
	.zero		1


	//   ....[13]....
        /*0150*/ 	.word	0x00000300
        /*0154*/ 	.word	0x000000ff
        /*0158*/ 	.word	0x00000068
        /*015c*/ 	.short	0x0100
        /*015e*/ 	.byte	0x08
	.zero		1


	//   ....[14]....
        /*0160*/ 	.word	0x00000590
        /*0164*/ 	.word	0x000000ff
        /*0168*/ 	.word	0x00000080
        /*016c*/ 	.short	0x0100
        /*016e*/ 	.byte	0x06
	.zero		1


	//   ....[15]....
        /*0170*/ 	.word	0x000005f0
        /*0174*/ 	.word	0x000000ff
        /*0178*/ 	.word	0x00000088
        /*017c*/ 	.short	0x0100
        /*017e*/ 	.byte	0x06
	.zero		1


	//   ....[16]....
        /*0180*/ 	.word	0x00001210
        /*0184*/ 	.word	0x00000003
        /*0188*/ 	.word	0x00000000
        /*018c*/ 	.short	0x010a
        /*018e*/ 	.byte	0x3f
	.zero		1


	//   ....[17]....
        /*0190*/ 	.word	0x00001250
        /*0194*/ 	.word	0x00000003
        /*0198*/ 	.word	0x00000000
        /*019c*/ 	.short	0x010a
        /*019e*/ 	.byte	0x3f
	.zero		1


	//   ....[18]....
        /*01a0*/ 	.word	0x000015f0
        /*01a4*/ 	.word	0x000000ff
        /*01a8*/ 	.word	0x00000000
        /*01ac*/ 	.short	0x010a
        /*01ae*/ 	.byte	0x08
	.zero		1


	//   ....[19]....
        /*01b0*/ 	.word	0x00001630
        /*01b4*/ 	.word	0x000000ff
        /*01b8*/ 	.word	0x00000000
        /*01bc*/ 	.short	0x010a
        /*01be*/ 	.byte	0x08
	.zero		1


	//   ....[20]....
        /*01c0*/ 	.word	0x00001890
        /*01c4*/ 	.word	0x000000ff
        /*01c8*/ 	.word	0x00000000
        /*01cc*/ 	.short	0x0101
        /*01ce*/ 	.byte	0x08
	.zero		1


	//   ....[21]....
        /*01d0*/ 	.word	0x00001ab0
        /*01d4*/ 	.word	0x000000ff
        /*01d8*/ 	.word	0x00000000
        /*01dc*/ 	.short	0x0101
        /*01de*/ 	.byte	0x04
	.zero		1


	//   ....[22]....
        /*01e0*/ 	.word	0x00004a00
        /*01e4*/ 	.word	0x0000000e
        /*01e8*/ 	.word	0x00000038
        /*01ec*/ 	.short	0x010a
        /*01ee*/ 	.byte	0x3f
	.zero		1


	//   ....[23]....
        /*01f0*/ 	.word	0x00004de0
        /*01f4*/ 	.word	0x00000006
        /*01f8*/ 	.word	0x00000088
        /*01fc*/ 	.short	0x0101
        /*01fe*/ 	.byte	0x3f
	.zero		1


	//   ....[24]....
        /*0200*/ 	.word	0x000054d0
        /*0204*/ 	.word	0x00000007
        /*0208*/ 	.word	0x00000000
        /*020c*/ 	.short	0x010a
        /*020e*/ 	.byte	0x3f
	.zero		1


	//   ....[25]....
        /*0210*/ 	.word	0x00005550
        /*0214*/ 	.word	0x00000009
        /*0218*/ 	.word	0x00000000
        /*021c*/ 	.short	0x010a
        /*021e*/ 	.byte	0x3f
	.zero		1


	//   ....[26]....
        /*0220*/ 	.word	0x000055e0
        /*0224*/ 	.word	0x00000006
        /*0228*/ 	.word	0x00000000
        /*022c*/ 	.short	0x010a
        /*022e*/ 	.byte	0x3f
	.zero		1


	//   ....[27]....
        /*0230*/ 	.word	0x00005670
        /*0234*/ 	.word	0x00000009
        /*0238*/ 	.word	0x00000000
        /*023c*/ 	.short	0x010a
        /*023e*/ 	.byte	0x3f
	.zero		1


	//   ....[28]....
        /*0240*/ 	.word	0x00005700
        /*0244*/ 	.word	0x00000006
        /*0248*/ 	.word	0x00000000
        /*024c*/ 	.short	0x010a
        /*024e*/ 	.byte	0x3f
	.zero		1


	//   ....[29]....
        /*0250*/ 	.word	0x00005790
        /*0254*/ 	.word	0x00000009
        /*0258*/ 	.word	0x00000000
        /*025c*/ 	.short	0x010a
        /*025e*/ 	.byte	0x3f
	.zero		1


	//   ....[30]....
        /*0260*/ 	.word	0x00005820
        /*0264*/ 	.word	0x00000003
        /*0268*/ 	.word	0x00000000
        /*026c*/ 	.short	0x010a
        /*026e*/ 	.byte	0x3f
	.zero		1


	//   ....[31]....
        /*0270*/ 	.word	0x00005880
        /*0274*/ 	.word	0x00000003
        /*0278*/ 	.word	0x00000000
        /*027c*/ 	.short	0x010a
        /*027e*/ 	.byte	0x3f
	.zero		1


	//   ....[32]....
        /*0280*/ 	.word	0x000058e0
        /*0284*/ 	.word	0x00000004
        /*0288*/ 	.word	0x00000000
        /*028c*/ 	.short	0x010a
        /*028e*/ 	.byte	0x3f
	.zero		1


	//   ....[33]....
        /*0290*/ 	.word	0x000059b0
        /*0294*/ 	.word	0x0000000e
        /*0298*/ 	.word	0x00000038
        /*029c*/ 	.short	0x010a
        /*029e*/ 	.byte	0x3f
	.zero		1


	//   ....[34]....
        /*02a0*/ 	.word	0x00005a80
        /*02a4*/ 	.word	0x00000007
        /*02a8*/ 	.word	0x00000000
        /*02ac*/ 	.short	0x010a
        /*02ae*/ 	.byte	0x3f
	.zero		1


	//   ....[35]....
        /*02b0*/ 	.word	0x00005ad0
        /*02b4*/ 	.word	0x00000009
        /*02b8*/ 	.word	0x00000000
        /*02bc*/ 	.short	0x010a
        /*02be*/ 	.byte	0x3f
	.zero		1


	//   ....[36]....
        /*02c0*/ 	.word	0x00005b20
        /*02c4*/ 	.word	0x00000006
        /*02c8*/ 	.word	0x00000000
        /*02cc*/ 	.short	0x010a
        /*02ce*/ 	.byte	0x3f
	.zero		1


	//   ....[37]....
        /*02d0*/ 	.word	0x00005b70
        /*02d4*/ 	.word	0x00000009
        /*02d8*/ 	.word	0x00000000
        /*02dc*/ 	.short	0x010a
        /*02de*/ 	.byte	0x3f
	.zero		1


	//   ....[38]....
        /*02e0*/ 	.word	0x00005bc0
        /*02e4*/ 	.word	0x00000006
        /*02e8*/ 	.word	0x00000000
        /*02ec*/ 	.short	0x010a
        /*02ee*/ 	.byte	0x3f
	.zero		1


	//   ....[39]....
        /*02f0*/ 	.word	0x00005c10
        /*02f4*/ 	.word	0x00000009
        /*02f8*/ 	.word	0x00000000
        /*02fc*/ 	.short	0x010a
        /*02fe*/ 	.byte	0x3f
	.zero		1


	//----- nvinfo : EIATTR_NUM_MBARRIERS
	.align		4
.L_35:
        /*0300*/ 	.byte	0x03, 0x38
        /*0302*/ 	.short	0x0010


	//----- nvinfo : EIATTR_EXIT_INSTR_OFFSETS
	.align		4
        /*0304*/ 	.byte	0x04, 0x1c
        /*0306*/ 	.short	(.L_37 - .L_36)


	//   ....[0]....
.L_36:
        /*0308*/ 	.word	0x00000640


	//   ....[1]....
        /*030c*/ 	.word	0x00000f00


	//   ....[2]....
        /*0310*/ 	.word	0x00004070


	//   ....[3]....
        /*0314*/ 	.word	0x000046a0


	//   ....[4]....
        /*0318*/ 	.word	0x00005870


	//----- nvinfo : EIATTR_MAX_THREADS
	.align		4
.L_37:
        /*031c*/ 	.byte	0x04, 0x05
        /*031e*/ 	.short	(.L_39 - .L_38)
.L_38:
        /*0320*/ 	.word	0x00000180
        /*0324*/ 	.word	0x00000001
        /*0328*/ 	.word	0x00000001


	//----- nvinfo : EIATTR_CRS_STACK_SIZE
	.align		4
.L_39:
        /*032c*/ 	.byte	0x04, 0x1e
        /*032e*/ 	.short	(.L_41 - .L_40)
.L_40:
        /*0330*/ 	.word	0x00000000


	//----- nvinfo : EIATTR_CBANK_PARAM_SIZE
	.align		4
.L_41:
        /*0334*/ 	.byte	0x03, 0x19
        /*0336*/ 	.short	0x0470


	//----- nvinfo : EIATTR_PARAM_CBANK
	.align		4
        /*0338*/ 	.byte	0x04, 0x0a
        /*033a*/ 	.short	(.L_43 - .L_42)
	.align		4
.L_42:
        /*033c*/ 	.word	index@(.nv.constant0._ZN7cutlass13device_kernelINS_4gemm6kernel13GemmUniversalIN4cute5tupleIJiiiiEEENS1_10collective13CollectiveMmaINS1_34MainloopSm90TmaGmmaWarpSpecializedILi7ENS5_IJNS4_1CILi1EEESB_SB_EEENS1_35KernelTmaWarpSpecializedCooperativeEEENS5_IJNSA_ILi128EEENSA_ILi64EEENSA_ILi32EEEEEEfNS5_IJlSB_lEEEfSJ_NS4_8TiledMMAINS4_8MMA_AtomIJNS4_4SM904GMMA29MMA_64x64x8_F32TF32TF32_SS_TNILNSN_7ScaleInE1ELSP_1EEEEEENS4_6LayoutINS5_IJNSA_ILi2EEESB_SB_EEENS5_IJSB_NSA_ILi0EEESV_EEEEENS5_IJNS4_10UnderscoreESY_SY_EEEEENS4_13SM90_TMA_LOADENS4_14ComposedLayoutINS4_7SwizzleILi3ELi4ELi3EEENS4_18smem_ptr_flag_bitsILi32EEENSS_INS5_IJNSA_ILi8EEESH_EEENS5_IJSH_SB_EEEEEEEvNS4_8identityES11_S1B_vS1C_EENS_8epilogue10collective6detail29Sm90TmaWarpSpecializedAdapterINS1F_15DefaultEpilogueIfSJ_SJ_NS1E_6thread17LinearCombinationIfLi1EffLNS1J_9ScaleType4KindE0ELNS_15FloatRoundStyleE2EfEENS1_15EpilogueDefaultEEEEEvvEEEEvNT_6ParamsE)
        /*0340*/ 	.short	0x0210
        /*0342*/ 	.short	0x0470


	//----- nvinfo : EIATTR_SW_WAR
	.align		4
.L_43:
        /*0344*/ 	.byte	0x04, 0x36
        /*0346*/ 	.short	(.L_45 - .L_44)
.L_44:
        /*0348*/ 	.word	0x00000008
.L_45:


//--------------------- .nv.callgraph             --------------------------
	.section	.nv.callgraph,"",@"SHT_CUDA_CALLGRAPH"
	.align	4
	.sectionentsize	8
	.align		4
        /*0000*/ 	.word	0x00000000
	.align		4
        /*0004*/ 	.word	0xffffffff
	.align		4
        /*0008*/ 	.word	index@(_ZN7cutlass13device_kernelINS_4gemm6kernel13GemmUniversalIN4cute5tupleIJiiiiEEENS1_10collective13CollectiveMmaINS1_34MainloopSm90TmaGmmaWarpSpecializedILi7ENS5_IJNS4_1CILi1EEESB_SB_EEENS1_35KernelTmaWarpSpecializedCooperativeEEENS5_IJNSA_ILi128EEENSA_ILi64EEENSA_ILi32EEEEEEfNS5_IJlSB_lEEEfSJ_NS4_8TiledMMAINS4_8MMA_AtomIJNS4_4SM904GMMA29MMA_64x64x8_F32TF32TF32_SS_TNILNSN_7ScaleInE1ELSP_1EEEEEENS4_6LayoutINS5_IJNSA_ILi2EEESB_SB_EEENS5_IJSB_NSA_ILi0EEESV_EEEEENS5_IJNS4_10UnderscoreESY_SY_EEEEENS4_13SM90_TMA_LOADENS4_14ComposedLayoutINS4_7SwizzleILi3ELi4ELi3EEENS4_18smem_ptr_flag_bitsILi32EEENSS_INS5_IJNSA_ILi8EEESH_EEENS5_IJSH_SB_EEEEEEEvNS4_8identityES11_S1B_vS1C_EENS_8epilogue10collective6detail29Sm90TmaWarpSpecializedAdapterINS1F_15DefaultEpilogueIfSJ_SJ_NS1E_6thread17LinearCombinationIfLi1EffLNS1J_9ScaleType4KindE0ELNS_15FloatRoundStyleE2EfEENS1_15EpilogueDefaultEEEEEvvEEEEvNT_6ParamsE)
	.align		4
        /*000c*/ 	.word	index@(__assertfail)
	.align		4
        /*0010*/ 	.word	0x00000000
	.align		4
        /*0014*/ 	.word	0xfffffffe
	.align		4
        /*0018*/ 	.word	0x00000000
	.align		4
        /*001c*/ 	.word	0xfffffffd
	.align		4
        /*0020*/ 	.word	0x00000000
	.align		4
        /*0024*/ 	.word	0xfffffffc


//--------------------- .nv.constant4             --------------------------
	.section	.nv.constant4,"a",@progbits
	.align	8
	.align		8
.nv.constant4:
        /*0000*/ 	.dword	__assertfail
	.align		8
        /*0008*/ 	.dword	__unnamed_1
	.align		8
        /*0010*/ 	.dword	_ZN40_INTERNAL_3c56cb83_4_k_cu_b0ecb98a_230424cuda3std3__45__cpo5beginE
	.align		8
        /*0018*/ 	.dword	_ZN40_INTERNAL_3c56cb83_4_k_cu_b0ecb98a_230424cuda3std3__45__cpo3endE
	.align		8
        /*0020*/ 	.dword	_ZN40_INTERNAL_3c56cb83_4_k_cu_b0ecb98a_230424cuda3std3__45__cpo6cbeginE
	.align		8
        /*0028*/ 	.dword	_ZN40_INTERNAL_3c56cb83_4_k_cu_b0ecb98a_230424cuda3std3__45__cpo4cendE
	.align		8
        /*0030*/ 	.dword	_ZN40_INTERNAL_3c56cb83_4_k_cu_b0ecb98a_230424cuda3std3__442_GLOBAL__N__3c56cb83_4_k_cu_b0ecb98a_230426ignoreE
	.align		8
        /*0038*/ 	.dword	_ZN40_INTERNAL_3c56cb83_4_k_cu_b0ecb98a_230424cuda3std3__419piecewise_constructE
	.align		8
        /*0040*/ 	.dword	_ZN40_INTERNAL_3c56cb83_4_k_cu_b0ecb98a_230424cuda3std3__48in_placeE
	.align		8
        /*0048*/ 	.dword	_ZN40_INTERNAL_3c56cb83_4_k_cu_b0ecb98a_230424cuda3std6ranges3__45__cpo4swapE
	.align		8
        /*0050*/ 	.dword	_ZN40_INTERNAL_3c56cb83_4_k_cu_b0ecb98a_230424cuda3std6ranges3__45__cpo9iter_moveE
	.align		8
        /*0058*/ 	.dword	_ZN40_INTERNAL_3c56cb83_4_k_cu_b0ecb98a_230424cute7productE
	.align		8
        /*0060*/ 	.dword	_ZN40_INTERNAL_3c56cb83_4_k_cu_b0ecb98a_230424cute1_E
	.align		8
        /*0068*/ 	.dword	$str$22
	.align		8
        /*0070*/ 	.dword	$str$23


//--------------------- .text._ZN7cutlass13device_kernelINS_4gemm6kernel13GemmUniversalIN4cute5tupleIJiiiiEEENS1_10collective13CollectiveMmaINS1_34MainloopSm90TmaGmmaWarpSpecializedILi7ENS5_IJNS4_1CILi1EEESB_SB_EEENS1_35KernelTmaWarpSpecializedCooperativeEEENS5_IJNSA_ILi128EEENSA_ILi64EEENSA_ILi32EEEEEEfNS5_IJlSB_lEEEfSJ_NS4_8TiledMMAINS4_8MMA_AtomIJNS4_4SM904GMMA29MMA_64x64x8_F32TF32TF32_SS_TNILNSN_7ScaleInE1ELSP_1EEEEEENS4_6LayoutINS5_IJNSA_ILi2EEESB_SB_EEENS5_IJSB_NSA_ILi0EEESV_EEEEENS5_IJNS4_10UnderscoreESY_SY_EEEEENS4_13SM90_TMA_LOADENS4_14ComposedLayoutINS4_7SwizzleILi3ELi4ELi3EEENS4_18smem_ptr_flag_bitsILi32EEENSS_INS5_IJNSA_ILi8EEESH_EEENS5_IJSH_SB_EEEEEEEvNS4_8identityES11_S1B_vS1C_EENS_8epilogue10collective6detail29Sm90TmaWarpSpecializedAdapterINS1F_15DefaultEpilogueIfSJ_SJ_NS1E_6thread17LinearCombinationIfLi1EffLNS1J_9ScaleType4KindE0ELNS_15FloatRoundStyleE2EfEENS1_15EpilogueDefaultEEEEEvvEEEEvNT_6ParamsE --------------------------
	.section	.text._ZN7cutlass13device_kernelINS_4gemm6kernel13GemmUniversalIN4cute5tupleIJiiiiEEENS1_10collective13CollectiveMmaINS1_34MainloopSm90TmaGmmaWarpSpecializedILi7ENS5_IJNS4_1CILi1EEESB_SB_EEENS1_35KernelTmaWarpSpecializedCooperativeEEENS5_IJNSA_ILi128EEENSA_ILi64EEENSA_ILi32EEEEEEfNS5_IJlSB_lEEEfSJ_NS4_8TiledMMAINS4_8MMA_AtomIJNS4_4SM904GMMA29MMA_64x64x8_F32TF32TF32_SS_TNILNSN_7ScaleInE1ELSP_1EEEEEENS4_6LayoutINS5_IJNSA_ILi2EEESB_SB_EEENS5_IJSB_NSA_ILi0EEESV_EEEEENS5_IJNS4_10UnderscoreESY_SY_EEEEENS4_13SM90_TMA_LOADENS4_14ComposedLayoutINS4_7SwizzleILi3ELi4ELi3EEENS4_18smem_ptr_flag_bitsILi32EEENSS_INS5_IJNSA_ILi8EEESH_EEENS5_IJSH_SB_EEEEEEEvNS4_8identityES11_S1B_vS1C_EENS_8epilogue10collective6detail29Sm90TmaWarpSpecializedAdapterINS1F_15DefaultEpilogueIfSJ_SJ_NS1E_6thread17LinearCombinationIfLi1EffLNS1J_9ScaleType4KindE0ELNS_15FloatRoundStyleE2EfEENS1_15EpilogueDefaultEEEEEvvEEEEvNT_6ParamsE,"ax",@progbits
	.align	128
.text._ZN7cutlass13device_kernelINS_4gemm6kernel13GemmUniversalIN4cute5tupleIJiiiiEEENS1_10collective13CollectiveMmaINS1_34MainloopSm90TmaGmmaWarpSpecializedILi7ENS5_IJNS4_1CILi1EEESB_SB_EEENS1_35KernelTmaWarpSpecializedCooperativeEEENS5_IJNSA_ILi128EEENSA_ILi64EEENSA_ILi32EEEEEEfNS5_IJlSB_lEEEfSJ_NS4_8TiledMMAINS4_8MMA_AtomIJNS4_4SM904GMMA29MMA_64x64x8_F32TF32TF32_SS_TNILNSN_7ScaleInE1ELSP_1EEEEEENS4_6LayoutINS5_IJNSA_ILi2EEESB_SB_EEENS5_IJSB_NSA_ILi0EEESV_EEEEENS5_IJNS4_10UnderscoreESY_SY_EEEEENS4_13SM90_TMA_LOADENS4_14ComposedLayoutINS4_7SwizzleILi3ELi4ELi3EEENS4_18smem_ptr_flag_bitsILi32EEENSS_INS5_IJNSA_ILi8EEESH_EEENS5_IJSH_SB_EEEEEEEvNS4_8identityES11_S1B_vS1C_EENS_8epilogue10collective6detail29Sm90TmaWarpSpecializedAdapterINS1F_15DefaultEpilogueIfSJ_SJ_NS1E_6thread17LinearCombinationIfLi1EffLNS1J_9ScaleType4KindE0ELNS_15FloatRoundStyleE2EfEENS1_15EpilogueDefaultEEEEEvvEEEEvNT_6ParamsE:
        .type           _ZN7cutlass13device_kernelINS_4gemm6kernel13GemmUniversalIN4cute5tupleIJiiiiEEENS1_10collective13CollectiveMmaINS1_34MainloopSm90TmaGmmaWarpSpecializedILi7ENS5_IJNS4_1CILi1EEESB_SB_EEENS1_35KernelTmaWarpSpecializedCooperativeEEENS5_IJNSA_ILi128EEENSA_ILi64EEENSA_ILi32EEEEEEfNS5_IJlSB_lEEEfSJ_NS4_8TiledMMAINS4_8MMA_AtomIJNS4_4SM904GMMA29MMA_64x64x8_F32TF32TF32_SS_TNILNSN_7ScaleInE1ELSP_1EEEEEENS4_6LayoutINS5_IJNSA_ILi2EEESB_SB_EEENS5_IJSB_NSA_ILi0EEESV_EEEEENS5_IJNS4_10UnderscoreESY_SY_EEEEENS4_13SM90_TMA_LOADENS4_14ComposedLayoutINS4_7SwizzleILi3ELi4ELi3EEENS4_18smem_ptr_flag_bitsILi32EEENSS_INS5_IJNSA_ILi8EEESH_EEENS5_IJSH_SB_EEEEEEEvNS4_8identityES11_S1B_vS1C_EENS_8epilogue10collective6detail29Sm90TmaWarpSpecializedAdapterINS1F_15DefaultEpilogueIfSJ_SJ_NS1E_6thread17LinearCombinationIfLi1EffLNS1J_9ScaleType4KindE0ELNS_15FloatRoundStyleE2EfEENS1_15EpilogueDefaultEEEEEvvEEEEvNT_6ParamsE,@function
        .size           _ZN7cutlass13device_kernelINS_4gemm6kernel13GemmUniversalIN4cute5tupleIJiiiiEEENS1_10collective13CollectiveMmaINS1_34MainloopSm90TmaGmmaWarpSpecializedILi7ENS5_IJNS4_1CILi1EEESB_SB_EEENS1_35KernelTmaWarpSpecializedCooperativeEEENS5_IJNSA_ILi128EEENSA_ILi64EEENSA_ILi32EEEEEEfNS5_IJlSB_lEEEfSJ_NS4_8TiledMMAINS4_8MMA_AtomIJNS4_4SM904GMMA29MMA_64x64x8_F32TF32TF32_SS_TNILNSN_7ScaleInE1ELSP_1EEEEEENS4_6LayoutINS5_IJNSA_ILi2EEESB_SB_EEENS5_IJSB_NSA_ILi0EEESV_EEEEENS5_IJNS4_10UnderscoreESY_SY_EEEEENS4_13SM90_TMA_LOADENS4_14ComposedLayoutINS4_7SwizzleILi3ELi4ELi3EEENS4_18smem_ptr_flag_bitsILi32EEENSS_INS5_IJNSA_ILi8EEESH_EEENS5_IJSH_SB_EEEEEEEvNS4_8identityES11_S1B_vS1C_EENS_8epilogue10collective6detail29Sm90TmaWarpSpecializedAdapterINS1F_15DefaultEpilogueIfSJ_SJ_NS1E_6thread17LinearCombinationIfLi1EffLNS1J_9ScaleType4KindE0ELNS_15FloatRoundStyleE2EfEENS1_15EpilogueDefaultEEEEEvvEEEEvNT_6ParamsE,(.L_x_136 - _ZN7cutlass13device_kernelINS_4gemm6kernel13GemmUniversalIN4cute5tupleIJiiiiEEENS1_10collective13CollectiveMmaINS1_34MainloopSm90TmaGmmaWarpSpecializedILi7ENS5_IJNS4_1CILi1EEESB_SB_EEENS1_35KernelTmaWarpSpecializedCooperativeEEENS5_IJNSA_ILi128EEENSA_ILi64EEENSA_ILi32EEEEEEfNS5_IJlSB_lEEEfSJ_NS4_8TiledMMAINS4_8MMA_AtomIJNS4_4SM904GMMA29MMA_64x64x8_F32TF32TF32_SS_TNILNSN_7ScaleInE1ELSP_1EEEEEENS4_6LayoutINS5_IJNSA_ILi2EEESB_SB_EEENS5_IJSB_NSA_ILi0EEESV_EEEEENS5_IJNS4_10UnderscoreESY_SY_EEEEENS4_13SM90_TMA_LOADENS4_14ComposedLayoutINS4_7SwizzleILi3ELi4ELi3EEENS4_18smem_ptr_flag_bitsILi32EEENSS_INS5_IJNSA_ILi8EEESH_EEENS5_IJSH_SB_EEEEEEEvNS4_8identityES11_S1B_vS1C_EENS_8epilogue10collective6detail29Sm90TmaWarpSpecializedAdapterINS1F_15DefaultEpilogueIfSJ_SJ_NS1E_6thread17LinearCombinationIfLi1EffLNS1J_9ScaleType4KindE0ELNS_15FloatRoundStyleE2EfEENS1_15EpilogueDefaultEEEEEvvEEEEvNT_6ParamsE)
        .other          _ZN7cutlass13device_kernelINS_4gemm6kernel13GemmUniversalIN4cute5tupleIJiiiiEEENS1_10collective13CollectiveMmaINS1_34MainloopSm90TmaGmmaWarpSpecializedILi7ENS5_IJNS4_1CILi1EEESB_SB_EEENS1_35KernelTmaWarpSpecializedCooperativeEEENS5_IJNSA_ILi128EEENSA_ILi64EEENSA_ILi32EEEEEEfNS5_IJlSB_lEEEfSJ_NS4_8TiledMMAINS4_8MMA_AtomIJNS4_4SM904GMMA29MMA_64x64x8_F32TF32TF32_SS_TNILNSN_7ScaleInE1ELSP_1EEEEEENS4_6LayoutINS5_IJNSA_ILi2EEESB_SB_EEENS5_IJSB_NSA_ILi0EEESV_EEEEENS5_IJNS4_10UnderscoreESY_SY_EEEEENS4_13SM90_TMA_LOADENS4_14ComposedLayoutINS4_7SwizzleILi3ELi4ELi3EEENS4_18smem_ptr_flag_bitsILi32EEENSS_INS5_IJNSA_ILi8EEESH_EEENS5_IJSH_SB_EEEEEEEvNS4_8identityES11_S1B_vS1C_EENS_8epilogue10collective6detail29Sm90TmaWarpSpecializedAdapterINS1F_15DefaultEpilogueIfSJ_SJ_NS1E_6thread17LinearCombinationIfLi1EffLNS1J_9ScaleType4KindE0ELNS_15FloatRoundStyleE2EfEENS1_15EpilogueDefaultEEEEEvvEEEEvNT_6ParamsE,@"STO_CUDA_ENTRY STV_DEFAULT"
_ZN7cutlass13device_kernelINS_4gemm6kernel13GemmUniversalIN4cute5tupleIJiiiiEEENS1_10collective13CollectiveMmaINS1_34MainloopSm90TmaGmmaWarpSpecializedILi7ENS5_IJNS4_1CILi1EEESB_SB_EEENS1_35KernelTmaWarpSpecializedCooperativeEEENS5_IJNSA_ILi128EEENSA_ILi64EEENSA_ILi32EEEEEEfNS5_IJlSB_lEEEfSJ_NS4_8TiledMMAINS4_8MMA_AtomIJNS4_4SM904GMMA29MMA_64x64x8_F32TF32TF32_SS_TNILNSN_7ScaleInE1ELSP_1EEEEEENS4_6LayoutINS5_IJNSA_ILi2EEESB_SB_EEENS5_IJSB_NSA_ILi0EEESV_EEEEENS5_IJNS4_10UnderscoreESY_SY_EEEEENS4_13SM90_TMA_LOADENS4_14ComposedLayoutINS4_7SwizzleILi3ELi4ELi3EEENS4_18smem_ptr_flag_bitsILi32EEENSS_INS5_IJNSA_ILi8EEESH_EEENS5_IJSH_SB_EEEEEEEvNS4_8identityES11_S1B_vS1C_EENS_8epilogue10collective6detail29Sm90TmaWarpSpecializedAdapterINS1F_15DefaultEpilogueIfSJ_SJ_NS1E_6thread17LinearCombinationIfLi1EffLNS1J_9ScaleType4KindE0ELNS_15FloatRoundStyleE2EfEENS1_15EpilogueDefaultEEEEEvvEEEEvNT_6ParamsE:
[----:B------:R-:W0:Y:S01]  /*0000*/  LDC R1, c[0x0][0x28] ;  /* 0x00000a00ff017b82 */ /* 0x000e220000000800 */
[----:B------:R-:W1:Y:S01]  /*0010*/  S2R R18, SR_TID.X ;  /* 0x0000000000127919 */ /* 0x000e620000002100 */
[----:B------:R-:W-:Y:S01]  /*0020*/  ELECT P0, URZ, PT ;  /* 0x00000000003f782f */ /* 0x000fe20003800000 */
[----:B------:R-:W-:Y:S01]  /*0030*/  BSSY B0, `(.L_x_0) ;  /* 0x000000f000007945 */ /* 0x000fe20003800000 */
[--C-:B-1----:R-:W-:Y:S02]  /*0040*/  SHF.R.U32.HI R0, RZ, 0x5, R18.reuse ;  /* 0x00000005ff007819 */ /* 0x102fe40000011612 */
[----:B------:R-:W-:-:S03]  /*0050*/  SHF.R.U32.HI R22, RZ, 0x7, R18 ;  /* 0x00000007ff167819 */ /* 0x000fc60000011612 */
[----:B------:R-:W1:Y:S04]  /*0060*/  SHFL.IDX PT, R5, R0, RZ, 0x1f ;  /* 0x00001fff00057589 */ /* 0x000e6800000e0000 */
[----:B------:R2:W3:Y:S01]  /*0070*/  SHFL.IDX PT, R8, R22, RZ, 0x1f ;  /* 0x00001fff16087589 */ /* 0x0004e200000e0000 */
[----:B-1----:R-:W-:-:S13]  /*0080*/  ISETP.NE.OR P0, PT, R5, RZ, !P0 ;  /* 0x000000ff0500720c */ /* 0x002fda0004705670 */
[----:B0-23--:R-:W-:Y:S05]  /*0090*/  @P0 BRA `(.L_x_1) ;  /* 0x0000000000200947 */ /* 0x00dfea0003800000 */
[----:B------:R-:W-:Y:S02]  /*00a0*/  ULDC.64 UR4, c[0x0][0x198] ;  /* 0x0000660000047ab9 */ /* 0x000fe40000000a00 */
[----:B------:R-:W-:Y:S02]  /*00b0*/  UIADD3 UR6, UP0, UR4, 0xf0, URZ ;  /* 0x000000f004067890 */ /* 0x000fe4000ff1e03f */
[----:B------:R-:W-:Y:S02]  /*00c0*/  UIADD3 UR4, UP1, UR4, 0x1f0, URZ ;  /* 0x000001f004047890 */ /* 0x000fe4000ff3e03f */
[----:B------:R-:W-:Y:S02]  /*00d0*/  UIADD3.X UR7, URZ, UR5, URZ, UP0, !UPT ;  /* 0x000000053f077290 */ /* 0x000fe400087fe43f */
[----:B------:R-:W-:-:S07]  /*00e0*/  UIADD3.X UR5, URZ, UR5, URZ, UP1, !UPT ;  /* 0x000000053f057290 */ /* 0x000fce0008ffe43f */
[----:B------:R0:W-:Y:S02]  /*00f0*/  UTMACCTL.PF [UR6] ;  /* 0x00000000060079b9 */ /* 0x0001e40008040000 */
[----:B------:R0:W-:Y:S02]  /*0100*/  UTMACCTL.PF [UR4] ;  /* 0x00000000040079b9 */ /* 0x0001e40008040000 */
[----:B0-----:R-:W-:Y:S01]  /*0110*/  NOP ;  /* 0x0000000000007918 */ /* 0x001fe20000000000 */
.L_x_1:
[----:B------:R-:W-:Y:S05]  /*0120*/  BSYNC B0 ;  /* 0x0000000000007941 */ /* 0x000fea0003800000 */
.L_x_0:
[----:B------:R-:W0:Y:S02]  /*0130*/  SHFL.IDX PT, R2, R0, RZ, 0x1f ;  /* 0x00001fff00027589 */ /* 0x000e2400000e0000 */
[----:B0-----:R-:W-:-:S13]  /*0140*/  ISETP.NE.AND P0, PT, R2, RZ, PT ;  /* 0x000000ff0200720c */ /* 0x001fda0003f05270 */
[----:B------:R-:W-:Y:S05]  /*0150*/  @P0 BRA `(.L_x_2) ;  /* 0x0000000000700947 */ /* 0x000fea0003800000 */
[----:B------:R-:W0:Y:S01]  /*0160*/  S2UR UR8, SR_CgaCtaId ;  /* 0x00000000000879c3 */ /* 0x000e220000008800 */
[----:B------:R-:W-:Y:S01]  /*0170*/  UMOV UR4, 0x400 ;  /* 0x0000040000047882 */ /* 0x000fe20000000000 */
[----:B------:R-:W-:Y:S01]  /*0180*/  UMOV UR5, 0x1 ;  /* 0x0000000100057882 */ /* 0x000fe20000000000 */
[----:B------:R-:W-:Y:S01]  /*0190*/  UMOV UR6, 0x100 ;  /* 0x0000010000067882 */ /* 0x000fe20000000000 */
[----:B------:R-:W-:Y:S01]  /*01a0*/  ELECT P0, URZ, PT ;  /* 0x00000000003f782f */ /* 0x000fe20003800000 */
[----:B------:R-:W-:-:S04]  /*01b0*/  UIADD3 UR6, -UR6, 0x100000, URZ ;  /* 0x0010000006067890 */ /* 0x000fc8000fffe13f */
[----:B------:R-:W-:Y:S02]  /*01c0*/  USHF.L.U32 UR7, UR6, 0xb, URZ ;  /* 0x0000000b06077899 */ /* 0x000fe4000800063f */
[----:B------:R-:W-:Y:S02]  /*01d0*/  USHF.L.U32 UR6, UR6, 0x1, URZ ;  /* 0x0000000106067899 */ /* 0x000fe4000800063f */
[----:B0-----:R-:W-:Y:S02]  /*01e0*/  ULEA UR8, UR8, UR4, 0x18 ;  /* 0x0000000408087291 */ /* 0x001fe4000f8ec03f */
[----:B------:R-:W-:-:S04]  /*01f0*/  UIADD3 UR4, -UR5, 0x100000, URZ ;  /* 0x0010000005047890 */ /* 0x000fc8000fffe13f */
[----:B------:R-:W-:Y:S02]  /*0200*/  USHF.L.U32 UR5, UR4, 0xb, URZ ;  /* 0x0000000b04057899 */ /* 0x000fe4000800063f */
[----:B------:R-:W-:Y:S01]  /*0210*/  USHF.L.U32 UR4, UR4, 0x1, URZ ;  /* 0x0000000104047899 */ /* 0x000fe2000800063f */
[----:B------:R-:W0:Y:S11]  /*0220*/  FENCE.VIEW.ASYNC.S ;  /* 0x00000000000073c6 */ /* 0x000e360000000000 */
[----:B0-----:R0:W1:Y:S01]  /*0230*/  SYNCS.EXCH.64 URZ, [UR8], UR4 ;  /* 0x00000004083f75b2 */ /* 0x0010620008000100 */
[----:B------:R0:W2:Y:S01]  /*0240*/  SYNCS.EXCH.64 URZ, [UR8+0x38], UR6 ;  /* 0x00003806083f75b2 */ /* 0x0000a20008000100 */
[----:B------:R0:W3:Y:S01]  /*0250*/  SYNCS.EXCH.64 URZ, [UR8+0x8], UR4 ;  /* 0x00000804083f75b2 */ /* 0x0000e20008000100 */
[----:B------:R0:W4:Y:S01]  /*0260*/  SYNCS.EXCH.64 URZ, [UR8+0x40], UR6 ;  /* 0x00004006083f75b2 */ /* 0x0001220008000100 */
[----:B------:R0:W0:Y:S01]  /*0270*/  SYNCS.EXCH.64 URZ, [UR8+0x10], UR4 ;  /* 0x00001004083f75b2 */ /* 0x0000220008000100 */
        /* <DEDUP_REMOVED lines=9> */
[----:B------:R-:W-:Y:S01]  /*0310*/  NOP ;  /* 0x0000000000007918 */ /* 0x000fe20000000000 */
.L_x_2:
[----:B------:R-:W5:Y:S01]  /*0320*/  SHFL.IDX PT, R0, R0, RZ, 0x1f ;  /* 0x00001fff00007589 */ /* 0x000f6200000e0000 */
[----:B------:R-:W-:Y:S01]  /*0330*/  ELECT P0, URZ, PT ;  /* 0x00000000003f782f */ /* 0x000fe20003800000 */
[----:B------:R-:W1:Y:S01]  /*0340*/  LDC R2, c[0x0][0x65c] ;  /* 0x00019700ff027b82 */ /* 0x000e620000000800 */
[----:B------:R-:W-:Y:S01]  /*0350*/  SHF.R.S32.HI R6, RZ, 0x1f, R5 ;  /* 0x0000001fff067819 */ /* 0x000fe20000011405 */
[----:B------:R-:W2:Y:S01]  /*0360*/  S2R R3, SR_CTAID.Y ;  /* 0x0000000000037919 */ /* 0x000ea20000002600 */
[----:B0-----:R-:W-:Y:S01]  /*0370*/  UMOV UR4, 0x20 ;  /* 0x0000002000047882 */ /* 0x001fe20000000000 */
[----:B------:R-:W-:Y:S01]  /*0380*/  ISETP.NE.AND P2, PT, R8, RZ, PT ;  /* 0x000000ff0800720c */ /* 0x000fe20003f45270 */
[----:B------:R-:W-:Y:S01]  /*0390*/  NOP ;  /* 0x0000000000007918 */ /* 0x000fe20000000000 */
[----:B------:R-:W0:Y:S01]  /*03a0*/  S2R R4, SR_CTAID.X ;  /* 0x0000000000047919 */ /* 0x000e220000002500 */
[----:B------:R-:W-:Y:S01]  /*03b0*/  LEA.HI R6, R6, R5, RZ, 0x2 ;  /* 0x0000000506067211 */ /* 0x000fe200078f10ff */
[----:B------:R-:W-:Y:S01]  /*03c0*/  NOP ;  /* 0x0000000000007918 */ /* 0x000fe20000000000 */
[----:B-----5:R-:W-:-:S02]  /*03d0*/  ISETP.NE.OR P0, PT, R0, RZ, !P0 ;  /* 0x000000ff0000720c */ /* 0x020fc40004705670 */
[----:B-1----:R-:W-:-:S04]  /*03e0*/  ISETP.NE.AND P3, PT, R2, 0x1, PT ;  /* 0x000000010200780c */ /* 0x002fc80003f65270 */
[----:B------:R-:W-:Y:S02]  /*03f0*/  P2R R0, PR, RZ, 0x8 ;  /* 0x00000008ff007803 */ /* 0x000fe40000000000 */
[----:B------:R-:W-:-:S05]  /*0400*/  LOP3.LUT R0, R6, 0xfffffffc, RZ, 0xc0, !PT ;  /* 0xfffffffc06007812 */ /* 0x000fca00078ec0ff */
[----:B------:R-:W-:Y:S01]  /*0410*/  VOTEU.ALL UP0, P0 ;  /* 0x00000000003f7886 */ /* 0x000fe20000000000 */
[----:B------:R-:W-:Y:S01]  /*0420*/  IMAD.IADD R0, R5, 0x1, -R0 ;  /* 0x0000000105007824 */ /* 0x000fe200078e0a00 */
[----:B------:R-:W0:Y:S01]  /*0430*/  @P3 LDC R17, c[0x0][0x10] ;  /* 0x00000400ff113b82 */ /* 0x000e220000000800 */
[----:B------:R-:W-:Y:S01]  /*0440*/  VOTEU.ALL UP1, P0 ;  /* 0x00000000003f7886 */ /* 0x000fe20000020000 */
[----:B--2---:R-:W-:Y:S01]  /*0450*/  @P3 IMAD.MOV.U32 R6, RZ, RZ, R3 ;  /* 0x000000ffff063224 */ /* 0x004fe200078e0003 */
[----:B------:R-:W-:Y:S01]  /*0460*/  @!UP0 UMOV UR6, 0x400 ;  /* 0x0000040000068882 */ /* 0x000fe20000000000 */
[----:B------:R-:W-:-:S04]  /*0470*/  @!UP0 UIADD3 UR4, -UR4, 0x100000, URZ ;  /* 0x0010000004048890 */ /* 0x000fc8000fffe13f */
[----:B------:R-:W-:Y:S02]  /*0480*/  @!UP0 USHF.L.U32 UR5, UR4, 0xb, URZ ;  /* 0x0000000b04058899 */ /* 0x000fe4000800063f */
[----:B------:R-:W-:Y:S01]  /*0490*/  @!UP0 USHF.L.U32 UR4, UR4, 0x1, URZ ;  /* 0x0000000104048899 */ /* 0x000fe2000800063f */
[----:B------:R-:W-:Y:S02]  /*04a0*/  @P3 IMAD.MOV.U32 R7, RZ, RZ, RZ ;  /* 0x000000ffff073224 */ /* 0x000fe400078e00ff */
[----:B------:R-:W-:Y:S01]  /*04b0*/  IMAD.MOV.U32 R5, RZ, RZ, RZ ;  /* 0x000000ffff057224 */ /* 0x000fe200078e00ff */
[----:B------:R-:W1:Y:S01]  /*04c0*/  @!UP0 S2UR UR7, SR_CgaCtaId ;  /* 0x00000000000789c3 */ /* 0x000e620000008800 */
[----:B------:R-:W-:-:S07]  /*04d0*/  @P3 IMAD.MOV.U32 R11, RZ, RZ, RZ ;  /* 0x000000ffff0b3224 */ /* 0x000fce00078e00ff */
[----:B------:R-:W2:Y:S01]  /*04e0*/  @!P3 LDC R9, c[0x0][0xc] ;  /* 0x00000300ff09bb82 */ /* 0x000ea20000000800 */
[----:B0-----:R-:W-:-:S04]  /*04f0*/  @P3 IMAD.WIDE.U32 R16, R4, R17, R6 ;  /* 0x0000001104103225 */ /* 0x001fc800078e0006 */
[----:B------:R-:W-:Y:S01]  /*0500*/  @P3 IMAD.IADD R17, R17, 0x1, R11 ;  /* 0x0000000111113824 */ /* 0x000fe200078e020b */
[----:B-1----:R-:W-:Y:S01]  /*0510*/  @!UP0 ULEA UR6, UR7, UR6, 0x18 ;  /* 0x0000000607068291 */ /* 0x002fe2000f8ec03f */
[----:B------:R-:W-:Y:S01]  /*0520*/  VOTEU.ALL UP0, P0 ;  /* 0x00000000003f7886 */ /* 0x000fe20000000000 */
[----:B------:R-:W-:-:S04]  /*0530*/  ISETP.NE.AND P0, PT, R0, 0x3, PT ;  /* 0x000000030000780c */ /* 0x000fc80003f05270 */
[----:B------:R-:W-:Y:S01]  /*0540*/  ISETP.EQ.OR P0, PT, R0, RZ, !P0 ;  /* 0x000000ff0000720c */ /* 0x000fe20004702670 */
[----:B--2---:R-:W-:-:S03]  /*0550*/  @!P3 IMAD.WIDE.U32 R6, R9, R3, R4 ;  /* 0x000000030906b225 */ /* 0x004fc600078e0004 */
[C---:B------:R-:W-:Y:S01]  /*0560*/  ISETP.EQ.AND P0, PT, R8.reuse, RZ, P0 ;  /* 0x000000ff0800720c */ /* 0x040fe20000702270 */
[----:B------:R-:W-:Y:S01]  /*0570*/  VIADD R8, R8, 0xffffffff ;  /* 0xffffffff08087836 */ /* 0x000fe20000000000 */
[----:B------:R-:W0:Y:S02]  /*0580*/  FENCE.VIEW.ASYNC.S ;  /* 0x00000000000073c6 */ /* 0x000e240000000000 */
[----:B0-----:R0:W3:Y:S01]  /*0590*/  @!UP0 SYNCS.EXCH.64 URZ, [UR6+0x80], UR4 ;  /* 0x00008004063f85b2 */ /* 0x0010e20008000100 */
[----:B------:R-:W-:Y:S01]  /*05a0*/  @!P3 IMAD.MOV.U32 R16, RZ, RZ, R6 ;  /* 0x000000ffff10b224 */ /* 0x000fe200078e0006 */
[----:B------:R-:W-:Y:S01]  /*05b0*/  SEL R19, RZ, 0x1, !P0 ;  /* 0x00000001ff137807 */ /* 0x000fe20004000000 */
[----:B------:R-:W-:Y:S01]  /*05c0*/  @!P3 IMAD.MOV.U32 R17, RZ, RZ, R7 ;  /* 0x000000ffff11b224 */ /* 0x000fe200078e0007 */
[----:B------:R-:W-:-:S04]  /*05d0*/  ISETP.GE.U32.AND P1, PT, R8, 0x2, PT ;  /* 0x000000020800780c */ /* 0x000fc80003f26070 */
[----:B------:R-:W-:Y:S01]  /*05e0*/  SEL R19, R19, 0x2, P1 ;  /* 0x0000000213137807 */ /* 0x000fe20000800000 */
[----:B------:R0:W3:Y:S01]  /*05f0*/  @!UP1 SYNCS.EXCH.64 URZ, [UR6+0x88], UR4 ;  /* 0x00008804063f95b2 */ /* 0x0000e20008000100 */
[----:B------:R-:W-:Y:S01]  /*0600*/  NOP ;  /* 0x0000000000007918 */ /* 0x000fe20000000000 */
[----:B---34-:R-:W-:Y:S06]  /*0610*/  BAR.SYNC.DEFER_BLOCKING 0x0 ;  /* 0x0000000000007b1d */ /* 0x018fec0000010000 */
[----:B------:R-:W-:Y:S05]  /*0620*/  @!P2 BRA `(.L_x_3) ;  /* 0x000000380094a947 */ /* 0x000fea0003800000 */
[----:B------:R-:W-:-:S13]  /*0630*/  ISETP.GT.U32.AND P0, PT, R8, 0x1, PT ;  /* 0x000000010800780c */ /* 0x000fda0003f04070 */
[----:B0-----:R-:W-:Y:S05]  /*0640*/  @P0 EXIT ;  /* 0x000000000000094d */ /* 0x001fea0003800000 */
[----:B------:R-:W-:Y:S01]  /*0650*/  ULDC.64 UR4, c[0x0][0x650] ;  /* 0x0001940000047ab9 */ /* 0x000fe20000000a00 */
[----:B------:R-:W-:Y:S01]  /*0660*/  PRMT R0, RZ, 0x7610, R0 ;  /* 0x00007610ff007816 */ /* 0x000fe20000000000 */
[----:B------:R-:W-:Y:S01]  /*0670*/  IMAD.MOV.U32 R58, RZ, RZ, -0x1 ;  /* 0xffffffffff3a7424 */ /* 0x000fe200078e00ff */
[----:B------:R-:W-:Y:S01]  /*0680*/  ISETP.GE.U32.AND P0, PT, R16, UR4, PT ;  /* 0x0000000410007c0c */ /* 0x000fe2000bf06070 */
[----:B------:R-:W-:Y:S02]  /*0690*/  IMAD.MOV.U32 R59, RZ, RZ, -0x1 ;  /* 0xffffffffff3b7424 */ /* 0x000fe400078e00ff */
[----:B------:R-:W-:Y:S01]  /*06a0*/  IMAD.MOV.U32 R57, RZ, RZ, -0x1 ;  /* 0xffffffffff397424 */ /* 0x000fe200078e00ff */
[----:B------:R-:W-:-:S13]  /*06b0*/  ISETP.GE.U32.AND.EX P0, PT, R17, UR5, PT, P0 ;  /* 0x0000000511007c0c */ /* 0x000fda000bf06100 */
[----:B------:R-:W-:Y:S05]  /*06c0*/  @P0 BRA `(.L_x_4) ;  /* 0x0000000400540947 */ /* 0x000fea0003800000 */
[----:B------:R-:W0:Y:S01]  /*06d0*/  LDC.64 R14, c[0x0][0x628] ;  /* 0x00018a00ff0e7b82 */ /* 0x000e220000000a00 */
[----:B------:R-:W-:Y:S02]  /*06e0*/  IMAD.MOV.U32 R6, RZ, RZ, R16 ;  /* 0x000000ffff067224 */ /* 0x000fe400078e0010 */
[----:B------:R-:W-:-:S05]  /*06f0*/  IMAD.MOV.U32 R7, RZ, RZ, R17 ;  /* 0x000000ffff077224 */ /* 0x000fca00078e0011 */
[----:B------:R-:W1:Y:S08]  /*0700*/  LDC R0, c[0x0][0x630] ;  /* 0x00018c00ff007b82 */ /* 0x000e700000000800 */
[----:B------:R-:W2:Y:S01]  /*0710*/  LDC.64 R20, c[0x0][0x620] ;  /* 0x00018800ff147b82 */ /* 0x000ea20000000a00 */
[----:B0-----:R-:W-:-:S04]  /*0720*/  ISETP.NE.U32.AND P0, PT, R14, RZ, PT ;  /* 0x000000ff0e00720c */ /* 0x001fc80003f05070 */
[----:B------:R-:W-:-:S13]  /*0730*/  ISETP.NE.AND.EX P0, PT, R15, RZ, PT, P0 ;  /* 0x000000ff0f00720c */ /* 0x000fda0003f05300 */
[----:B-12---:R-:W-:Y:S05]  /*0740*/  @!P0 BRA `(.L_x_5) ;  /* 0x0000000000288947 */ /* 0x006fea0003800000 */
[----:B------:R-:W0:Y:S02]  /*0750*/  LDC R11, c[0x0][0x634] ;  /* 0x00018d00ff0b7b82 */ /* 0x000e240000000800 */
[----:B0-----:R-:W-:-:S05]  /*0760*/  IADD3 R11, P0, R16, R11, RZ ;  /* 0x0000000b100b7210 */ /* 0x001fca0007f1e0ff */
[----:B------:R-:W-:-:S04]  /*0770*/  IMAD.X R13, RZ, RZ, R17, P0 ;  /* 0x000000ffff0d7224 */ /* 0x000fc800000e0611 */
[----:B------:R-:W-:-:S04]  /*0780*/  IMAD.WIDE.U32 R6, R13, R14, RZ ;  /* 0x0000000e0d067225 */ /* 0x000fc800078e00ff */
[----:B------:R-:W-:-:S04]  /*0790*/  IMAD.WIDE.U32 R8, P0, R11, R15, R6 ;  /* 0x0000000f0b087225 */ /* 0x000fc80007800006 */
[----:B------:R-:W-:-:S04]  /*07a0*/  IMAD.WIDE.U32 R6, R11, R14, RZ ;  /* 0x0000000e0b067225 */ /* 0x000fc800078e00ff */
[----:B------:R-:W-:Y:S01]  /*07b0*/  IMAD.X R11, RZ, RZ, RZ, P0 ;  /* 0x000000ffff0b7224 */ /* 0x000fe200000e06ff */
[----:B------:R-:W-:Y:S01]  /*07c0*/  IADD3 RZ, P0, R7, R8, RZ ;  /* 0x0000000807ff7210 */ /* 0x000fe20007f1e0ff */
[----:B------:R-:W-:-:S04]  /*07d0*/  IMAD.MOV.U32 R10, RZ, RZ, R9 ;  /* 0x000000ffff0a7224 */ /* 0x000fc800078e0009 */
[----:B------:R-:W-:-:S08]  /*07e0*/  IMAD.WIDE.U32.X R6, R13, R15, R10, P0 ;  /* 0x0000000f0d067225 */ /* 0x000fd000000e040a */
.L_x_5:
[-CC-:B------:R-:W-:Y:S01]  /*07f0*/  SHF.R.U64 R57, R6, R0.reuse, R7.reuse ;  /* 0x0000000006397219 */ /* 0x180fe20000001207 */
[----:B------:R-:W0:Y:S01]  /*0800*/  LDC R10, c[0x0][0x618] ;  /* 0x00018600ff0a7b82 */ /* 0x000e220000000800 */
[----:B------:R-:W-:Y:S01]  /*0810*/  SHF.R.U32.HI R5, RZ, R0, R7 ;  /* 0x00000000ff057219 */ /* 0x000fe20000011607 */
[----:B------:R-:W-:Y:S01]  /*0820*/  ULDC UR4, c[0x0][0x150] ;  /* 0x0000540000047ab9 */ /* 0x000fe20000000800 */
[----:B------:R-:W-:Y:S02]  /*0830*/  IADD3 R9, P0, RZ, -R57, RZ ;  /* 0x80000039ff097210 */ /* 0x000fe40007f1e0ff */
[----:B------:R-:W-:-:S03]  /*0840*/  I2FP.F32.U32 R0, R4 ;  /* 0x0000000400007245 */ /* 0x000fc60000201000 */
[----:B------:R-:W1:Y:S01]  /*0850*/  LDC.64 R28, c[0x0][0x640] ;  /* 0x00019000ff1c7b82 */ /* 0x000e620000000a00 */
[----:B------:R-:W-:Y:S02]  /*0860*/  IMAD.X R11, RZ, RZ, ~R5, P0 ;  /* 0x000000ffff0b7224 */ /* 0x000fe400000e0e05 */
[----:B------:R-:W-:Y:S01]  /*0870*/  FMUL R0, R0, UR4 ;  /* 0x0000000400007c20 */ /* 0x000fe20008400000 */
[----:B------:R-:W-:Y:S01]  /*0880*/  IMAD.WIDE.U32 R6, R9, R20, R16 ;  /* 0x0000001409067225 */ /* 0x000fe200078e0010 */
[----:B------:R-:W-:-:S03]  /*0890*/  ULDC UR4, c[0x0][0x154] ;  /* 0x0000550000047ab9 */ /* 0x000fc60000000800 */
[----:B------:R-:W-:Y:S01]  /*08a0*/  IMAD R8, R11, R20, RZ ;  /* 0x000000140b087224 */ /* 0x000fe200078e02ff */
[----:B------:R-:W2:Y:S01]  /*08b0*/  LDC R5, c[0x0][0x144] ;  /* 0x00005100ff057b82 */ /* 0x000ea20000000800 */
[----:B------:R-:W3:Y:S02]  /*08c0*/  F2I.U32.TRUNC.NTZ R0, R0 ;  /* 0x0000000000007305 */ /* 0x000ee4000020f000 */
[----:B------:R-:W-:-:S04]  /*08d0*/  IMAD R9, R9, R21, R8 ;  /* 0x0000001509097224 */ /* 0x000fc800078e0208 */
[----:B------:R-:W-:Y:S01]  /*08e0*/  IMAD.IADD R7, R7, 0x1, R9 ;  /* 0x0000000107077824 */ /* 0x000fe200078e0209 */
[----:B------:R-:W4:Y:S01]  /*08f0*/  LDC R12, c[0x0][0x608] ;  /* 0x00018200ff0c7b82 */ /* 0x000f220000000800 */
[----:B------:R-:W-:-:S03]  /*0900*/  IMAD.MOV.U32 R9, RZ, RZ, -0x1 ;  /* 0xffffffffff097424 */ /* 0x000fc600078e00ff */
[-CC-:B0-----:R-:W-:Y:S02]  /*0910*/  SHF.R.U64 R20, R6, R10.reuse, R7.reuse ;  /* 0x0000000a06147219 */ /* 0x181fe40000001207 */
[----:B------:R-:W-:Y:S02]  /*0920*/  I2FP.F32.U32 R6, R3 ;  /* 0x0000000300067245 */ /* 0x000fe40000201000 */
[----:B------:R-:W0:Y:S01]  /*0930*/  LDC R26, c[0x0][0x658] ;  /* 0x00019600ff1a7b82 */ /* 0x000e220000000800 */
[----:B-1----:R-:W-:Y:S01]  /*0940*/  ISETP.NE.U32.AND P0, PT, R28, RZ, PT ;  /* 0x000000ff1c00720c */ /* 0x002fe20003f05070 */
[----:B---3--:R-:W-:Y:S01]  /*0950*/  IMAD.MOV R8, RZ, RZ, -R0 ;  /* 0x000000ffff087224 */ /* 0x008fe200078e0a00 */
[----:B------:R-:W-:Y:S01]  /*0960*/  SHF.R.U32.HI R7, RZ, R10, R7 ;  /* 0x0000000aff077219 */ /* 0x000fe20000011607 */
[----:B------:R-:W-:Y:S01]  /*0970*/  FMUL R6, R6, UR4 ;  /* 0x0000000406067c20 */ /* 0x000fe20008400000 */
[----:B------:R-:W-:-:S03]  /*0980*/  ISETP.NE.AND.EX P0, PT, R29, RZ, PT, P0 ;  /* 0x000000ff1d00720c */ /* 0x000fc60003f05300 */
[----:B------:R-:W1:Y:S01]  /*0990*/  LDC R14, c[0x0][0x148] ;  /* 0x00005200ff0e7b82 */ /* 0x000e620000000800 */
[----:B--2---:R-:W-:-:S07]  /*09a0*/  IMAD R0, R5, R8, R4 ;  /* 0x0000000805007224 */ /* 0x004fce00078e0204 */
[----:B------:R-:W2:Y:S01]  /*09b0*/  LDC R24, c[0x0][0x600] ;  /* 0x00018000ff187b82 */ /* 0x000ea20000000800 */
[-CC-:B----4-:R-:W-:Y:S02]  /*09c0*/  SHF.R.U64 R30, R20, R12.reuse, R7.reuse ;  /* 0x0000000c141e7219 */ /* 0x190fe40000001207 */
[----:B------:R-:W-:Y:S01]  /*09d0*/  SHF.R.U32.HI R5, RZ, R12, R7 ;  /* 0x0000000cff057219 */ /* 0x000fe20000011607 */
[----:B------:R-:W-:Y:S01]  /*09e0*/  IMAD.MOV.U32 R7, RZ, RZ, 0x1 ;  /* 0x00000001ff077424 */ /* 0x000fe200078e00ff */
[----:B------:R3:W4:Y:S03]  /*09f0*/  F2I.U32.TRUNC.NTZ R12, R6 ;  /* 0x00000006000c7305 */ /* 0x000726000020f000 */
[----:B------:R-:W1:Y:S01]  /*0a00*/  LDC R15, c[0x0][0x648] ;  /* 0x00019200ff0f7b82 */ /* 0x000e620000000800 */
[-C--:B0-----:R-:W-:Y:S02]  /*0a10*/  SHF.L.U32 R4, R9, R26.reuse, RZ ;  /* 0x0000001a09047219 */ /* 0x081fe400000006ff */
[----:B------:R-:W-:-:S02]  /*0a20*/  SHF.R.U64 R32, R30, R26, R5 ;  /* 0x0000001a1e207219 */ /* 0x000fc40000001205 */
[----:B------:R-:W-:Y:S02]  /*0a30*/  LOP3.LUT R11, RZ, R4, RZ, 0x33, !PT ;  /* 0x00000004ff0b7212 */ /* 0x000fe400078e33ff */
[-C--:B------:R-:W-:Y:S01]  /*0a40*/  SHF.R.U32.HI R5, RZ, R26.reuse, R5 ;  /* 0x0000001aff057219 */ /* 0x080fe20000011605 */
[----:B------:R-:W0:Y:S01]  /*0a50*/  LDC R21, c[0x0][0x638] ;  /* 0x00018e00ff157b82 */ /* 0x000e220000000800 */
[----:B------:R-:W-:Y:S01]  /*0a60*/  SHF.L.U32 R10, R7, R26, RZ ;  /* 0x0000001a070a7219 */ /* 0x000fe200000006ff */
[----:B------:R-:W-:-:S06]  /*0a70*/  IMAD.MOV.U32 R4, RZ, RZ, R32 ;  /* 0x000000ffff047224 */ /* 0x000fcc00078e0020 */
[----:B------:R-:W0:Y:S01]  /*0a80*/  LDC R58, c[0x0][0x610] ;  /* 0x00018400ff3a7b82 */ /* 0x000e220000000800 */
[----:B---34-:R-:W-:Y:S05]  /*0a90*/  @!P0 BRA `(.L_x_6) ;  /* 0x0000000000288947 */ /* 0x018fea0003800000 */
[----:B------:R-:W3:Y:S02]  /*0aa0*/  LDC R9, c[0x0][0x64c] ;  /* 0x00019300ff097b82 */ /* 0x000ee40000000800 */
[----:B---3--:R-:W-:-:S05]  /*0ab0*/  IADD3 R9, P0, R32, R9, RZ ;  /* 0x0000000920097210 */ /* 0x008fca0007f1e0ff */
        /* <DEDUP_REMOVED lines=8> */
.L_x_6:
[----:B-1----:R-:W-:Y:S01]  /*0b40*/  SHF.R.U64 R4, R4, R15, R5 ;  /* 0x0000000f04047219 */ /* 0x002fe20000001205 */
[----:B--2---:R-:W-:Y:S01]  /*0b50*/  VIADD R5, R24, 0xffffffff ;  /* 0xffffffff18057836 */ /* 0x004fe20000000000 */
[----:B------:R-:W-:Y:S01]  /*0b60*/  LOP3.LUT R11, R30, R11, RZ, 0xc0, !PT ;  /* 0x0000000b1e0b7212 */ /* 0x000fe200078ec0ff */
[----:B------:R-:W-:Y:S02]  /*0b70*/  IMAD.MOV R12, RZ, RZ, -R12 ;  /* 0x000000ffff0c7224 */ /* 0x000fe400078e0a0c */
[----:B------:R-:W-:Y:S01]  /*0b80*/  IMAD.MOV R6, RZ, RZ, -R4 ;  /* 0x000000ffff067224 */ /* 0x000fe200078e0a04 */
[----:B------:R-:W-:Y:S01]  /*0b90*/  LOP3.LUT R5, R20, R5, RZ, 0xc0, !PT ;  /* 0x0000000514057212 */ /* 0x000fe200078ec0ff */
[----:B------:R-:W-:Y:S02]  /*0ba0*/  @P3 IMAD R0, R14, R12, R3 ;  /* 0x0000000c0e003224 */ /* 0x000fe400078e0203 */
[----:B------:R-:W-:Y:S02]  /*0bb0*/  IMAD R11, R10, R4, R11 ;  /* 0x000000040a0b7224 */ /* 0x000fe400078e020b */
[----:B0-----:R-:W-:-:S02]  /*0bc0*/  IMAD R3, R6, R21, R32 ;  /* 0x0000001506037224 */ /* 0x001fc400078e0220 */
[----:B------:R-:W-:Y:S02]  /*0bd0*/  IMAD R58, R11, R58, R0 ;  /* 0x0000003a0b3a7224 */ /* 0x000fe400078e0200 */
[----:B------:R-:W-:Y:S02]  /*0be0*/  IMAD R3, R3, R24, R5 ;  /* 0x0000001803037224 */ /* 0x000fe400078e0205 */
[----:B------:R-:W-:-:S03]  /*0bf0*/  IMAD.MOV.U32 R0, RZ, RZ, 0x1 ;  /* 0x00000001ff007424 */ /* 0x000fc600078e00ff */
[----:B------:R-:W-:Y:S02]  /*0c00*/  SEL R59, R3, R58, !P3 ;  /* 0x0000003a033b7207 */ /* 0x000fe40005800000 */
[----:B------:R-:W-:-:S07]  /*0c10*/  SEL R58, R58, R3, !P3 ;  /* 0x000000033a3a7207 */ /* 0x000fce0005800000 */
.L_x_4:
[----:B------:R-:W-:-:S08]  /*0c20*/  NOP ;  /* 0x0000000000007918 */ /* 0x000fd00000000000 */
[----:B------:R-:W0:Y:S02]  /*0c30*/  USETMAXREG.TRY_ALLOC.CTAPOOL UP0, 0xe8 ;  /* 0x000000e8000079c8 */ /* 0x000e240008000600 */
[----:B0-----:R-:W-:-:S13]  /*0c40*/  PLOP3.LUT P0, PT, PT, PT, UP0, 0x80, 0x0 ;  /* 0x000000000000781c */ /* 0x001fda0003f0f008 */
[----:B------:R-:W-:Y:S05]  /*0c50*/  @!P0 BRA `(.L_x_4) ;  /* 0xfffffffc00f08947 */ /* 0x000fea000383ffff */
[----:B------:R-:W-:Y:S01]  /*0c60*/  ULDC.64 UR4, c[0x0][0x598] ;  /* 0x0001660000047ab9 */ /* 0x000fe20000000a00 */
[----:B------:R-:W-:Y:S01]  /*0c70*/  ULDC.64 UR36, c[0x0][0x208] ;  /* 0x0000820000247ab9 */ /* 0x000fe20000000a00 */
[----:B------:R-:W-:-:S04]  /*0c80*/  ISETP.NE.U32.AND P0, PT, RZ, UR4, PT ;  /* 0x00000004ff007c0c */ /* 0x000fc8000bf05070 */
[----:B------:R-:W-:-:S13]  /*0c90*/  ISETP.NE.AND.EX P0, PT, RZ, UR5, PT, P0 ;  /* 0x00000005ff007c0c */ /* 0x000fda000bf05300 */
[----:B------:R-:W-:Y:S05]  /*0ca0*/  @!P0 BRA `(.L_x_7) ;  /* 0x00000000001c8947 */ /* 0x000fea0003800000 */
[----:B------:R-:W0:Y:S02]  /*0cb0*/  LDC.64 R4, c[0x0][0x598] ;  /* 0x00016600ff047b82 */ /* 0x000e240000000a00 */
[----:B0-----:R-:W2:Y:S02]  /*0cc0*/  LDG.E.64 R4, desc[UR36][R4.64] ;  /* 0x0000002404047981 */ /* 0x001ea4000c1e1b00 */
[----:B--2---:R-:W-:-:S04]  /*0cd0*/  ISETP.NE.U32.AND P0, PT, R4, RZ, PT ;  /* 0x000000ff0400720c */ /* 0x004fc80003f05070 */
[----:B------:R-:W-:-:S13]  /*0ce0*/  ISETP.NE.AND.EX P0, PT, R5, RZ, PT, P0 ;  /* 0x000000ff0500720c */ /* 0x000fda0003f05300 */
[----:B------:R-:W-:Y:S05]  /*0cf0*/  @!P0 BRA `(.L_x_7) ;  /* 0x0000000000088947 */ /* 0x000fea0003800000 */
[----:B------:R0:W5:Y:S01]  /*0d00*/  LD.E R23, desc[UR36][R4.64] ;  /* 0x0000002404177980 */ /* 0x000162000c101900 */
[----:B------:R-:W-:Y:S05]  /*0d10*/  BRA `(.L_x_8) ;  /* 0x0000000000247947 */ /* 0x000fea0003800000 */
.L_x_7:
[----:B------:R-:W-:Y:S02]  /*0d20*/  ULDC.64 UR4, c[0x0][0x588] ;  /* 0x0001620000047ab9 */ /* 0x000fe40000000a00 */
[----:B------:R-:W-:-:S04]  /*0d30*/  ISETP.NE.U32.AND P0, PT, RZ, UR4, PT ;  /* 0x00000004ff007c0c */ /* 0x000fc8000bf05070 */
[----:B------:R-:W-:-:S13]  /*0d40*/  ISETP.NE.AND.EX P0, PT, RZ, UR5, PT, P0 ;  /* 0x00000005ff007c0c */ /* 0x000fda000bf05300 */
[----:B------:R-:W-:Y:S05]  /*0d50*/  @!P0 BRA `(.L_x_9) ;  /* 0x00000000000c8947 */ /* 0x000fea0003800000 */
[----:B------:R-:W0:Y:S02]  /*0d60*/  LDC.64 R4, c[0x0][0x588] ;  /* 0x00016200ff047b82 */ /* 0x000e240000000a00 */
[----:B0-----:R1:W5:Y:S01]  /*0d70*/  LDG.E R23, desc[UR36][R4.64] ;  /* 0x0000002404177981 */ /* 0x001362000c1e1900 */
[----:B------:R-:W-:Y:S05]  /*0d80*/  BRA `(.L_x_8) ;  /* 0x0000000000087947 */ /* 0x000fea0003800000 */
.L_x_9:
[----:B------:R-:W-:Y:S02]  /*0d90*/  ULDC UR4, c[0x0][0x580] ;  /* 0x0001600000047ab9 */ /* 0x000fe40000000800 */
[----:B------:R-:W-:-:S07]  /*0da0*/  IMAD.U32 R23, RZ, RZ, UR4 ;  /* 0x00000004ff177e24 */ /* 0x000fce000f8e00ff */
.L_x_8:
[----:B------:R-:W-:Y:S02]  /*0db0*/  ULDC.64 UR4, c[0x0][0x5a0] ;  /* 0x0001680000047ab9 */ /* 0x000fe40000000a00 */
[----:B------:R-:W-:-:S04]  /*0dc0*/  ISETP.NE.U32.AND P0, PT, RZ, UR4, PT ;  /* 0x00000004ff007c0c */ /* 0x000fc8000bf05070 */
[----:B------:R-:W-:-:S13]  /*0dd0*/  ISETP.NE.AND.EX P0, PT, RZ, UR5, PT, P0 ;  /* 0x00000005ff007c0c */ /* 0x000fda000bf05300 */
[----:B------:R-:W-:Y:S05]  /*0de0*/  @!P0 BRA `(.L_x_10) ;  /* 0x00000000001c8947 */ /* 0x000fea0003800000 */
[----:B01----:R-:W0:Y:S02]  /*0df0*/  LDC.64 R4, c[0x0][0x5a0] ;  /* 0x00016800ff047b82 */ /* 0x003e240000000a00 */
[----:B0-----:R-:W2:Y:S02]  /*0e00*/  LDG.E.64 R4, desc[UR36][R4.64] ;  /* 0x0000002404047981 */ /* 0x001ea4000c1e1b00 */
[----:B--2---:R-:W-:-:S04]  /*0e10*/  ISETP.NE.U32.AND P0, PT, R4, RZ, PT ;  /* 0x000000ff0400720c */ /* 0x004fc80003f05070 */
[----:B------:R-:W-:-:S13]  /*0e20*/  ISETP.NE.AND.EX P0, PT, R5, RZ, PT, P0 ;  /* 0x000000ff0500720c */ /* 0x000fda0003f05300 */
[----:B------:R-:W-:Y:S05]  /*0e30*/  @!P0 BRA `(.L_x_10) ;  /* 0x0000000000088947 */ /* 0x000fea0003800000 */
[----:B------:R0:W5:Y:S01]  /*0e40*/  LD.E R56, desc[UR36][R4.64] ;  /* 0x0000002404387980 */ /* 0x000162000c101900 */
[----:B------:R-:W-:Y:S05]  /*0e50*/  BRA `(.L_x_11) ;  /* 0x0000000000247947 */ /* 0x000fea0003800000 */
.L_x_10:
[----:B------:R-:W-:Y:S02]  /*0e60*/  ULDC.64 UR4, c[0x0][0x590] ;  /* 0x0001640000047ab9 */ /* 0x000fe40000000a00 */
[----:B------:R-:W-:-:S04]  /*0e70*/  ISETP.NE.U32.AND P0, PT, RZ, UR4, PT ;  /* 0x00000004ff007c0c */ /* 0x000fc8000bf05070 */
[----:B------:R-:W-:-:S13]  /*0e80*/  ISETP.NE.AND.EX P0, PT, RZ, UR5, PT, P0 ;  /* 0x00000005ff007c0c */ /* 0x000fda000bf05300 */
[----:B------:R-:W-:Y:S05]  /*0e90*/  @!P0 BRA `(.L_x_12) ;  /* 0x00000000000c8947 */ /* 0x000fea0003800000 */
[----:B01----:R-:W0:Y:S02]  /*0ea0*/  LDC.64 R4, c[0x0][0x590] ;  /* 0x00016400ff047b82 */ /* 0x003e240000000a00 */
[----:B0-----:R1:W5:Y:S01]  /*0eb0*/  LDG.E R56, desc[UR36][R4.64] ;  /* 0x0000002404387981 */ /* 0x001362000c1e1900 */
[----:B------:R-:W-:Y:S05]  /*0ec0*/  BRA `(.L_x_11) ;  /* 0x0000000000087947 */ /* 0x000fea0003800000 */
.L_x_12:
[----:B------:R-:W-:Y:S02]  /*0ed0*/  ULDC UR4, c[0x0][0x584] ;  /* 0x0001610000047ab9 */ /* 0x000fe40000000800 */
[----:B------:R-:W-:-:S07]  /*0ee0*/  IMAD.U32 R56, RZ, RZ, UR4 ;  /* 0x00000004ff387e24 */ /* 0x000fce000f8e00ff */
.L_x_11:
[----:B------:R-:W-:-:S13]  /*0ef0*/  LOP3.LUT P0, RZ, R0, 0xff, RZ, 0xc0, !PT ;  /* 0x000000ff00ff7812 */ /* 0x000fda000780c0ff */
[----:B------:R-:W-:Y:S05]  /*0f00*/  @!P0 EXIT ;  /* 0x000000000000894d */ /* 0x000fea0003800000 */
[----:B------:R-:W-:Y:S01]  /*0f10*/  ULDC UR4, c[0x0][0x28c] ;  /* 0x0000a30000047ab9 */ /* 0x000fe20000000800 */
[----:B------:R-:W-:Y:S01]  /*0f20*/  LOP3.LUT R62, R19, 0x1, RZ, 0xfc, !PT ;  /* 0x00000001133e7812 */ /* 0x000fe200078efcff */
[----:B------:R-:W-:Y:S01]  /*0f30*/  UIADD3 UR4, UR4, 0x1f, URZ ;  /* 0x0000001f04047890 */ /* 0x000fe2000fffe03f */
[----:B------:R-:W-:Y:S01]  /*0f40*/  UMOV UR38, URZ ;  /* 0x0000003f00267c82 */ /* 0x000fe20008000000 */
[----:B------:R-:W-:Y:S02]  /*0f50*/  UMOV UR39, URZ ;  /* 0x0000003f00277c82 */ /* 0x000fe40008000000 */
[----:B------:R-:W-:-:S04]  /*0f60*/  USHF.R.S32.HI UR5, URZ, 0x1f, UR4 ;  /* 0x0000001f3f057899 */ /* 0x000fc80008011404 */
[----:B------:R-:W-:-:S04]  /*0f70*/  ULEA.HI UR5, UR5, UR4, URZ, 0x5 ;  /* 0x0000000405057291 */ /* 0x000fc8000f8f283f */
[----:B------:R-:W-:-:S12]  /*0f80*/  USHF.R.S32.HI UR40, URZ, 0x5, UR5 ;  /* 0x000000053f287899 */ /* 0x000fd80008011405 */
.L_x_94:
[----:B------:R-:W-:Y:S01]  /*0f90*/  LOP3.LUT R0, R18, 0x80, RZ, 0xc0, !PT ;  /* 0x0000008012007812 */ /* 0x000fe200078ec0ff */
[----:B------:R-:W2:Y:S01]  /*0fa0*/  S2UR UR7, SR_CgaCtaId ;  /* 0x00000000000779c3 */ /* 0x000ea20000008800 */
[----:B------:R-:W-:Y:S02]  /*0fb0*/  UMOV UR6, 0x400 ;  /* 0x0000040000067882 */ /* 0x000fe40000000000 */
[----:B------:R-:W-:-:S06]  /*0fc0*/  SHF.R.U32.HI R0, RZ, 0x7, R0 ;  /* 0x00000007ff007819 */ /* 0x000fcc0000011600 */
[----:B---3--:R-:W3:Y:S01]  /*0fd0*/  SHFL.IDX PT, R0, R0, RZ, 0x1f ;  /* 0x00001fff00007589 */ /* 0x008ee200000e0000 */
[----:B--2---:R-:W-:Y:S01]  /*0fe0*/  ULEA UR42, UR7, UR6, 0x18 ;  /* 0x00000006072a7291 */ /* 0x004fe2000f8ec03f */
[----:B---3--:R-:W-:-:S13]  /*0ff0*/  R2UR UR4, R0 ;  /* 0x00000000000472ca */ /* 0x008fda00000e0000 */
[----:B------:R-:W-:-:S04]  /*1000*/  ULEA.HI UR5, UR4, UR4, URZ, 0x1 ;  /* 0x0000000404057291 */ /* 0x000fc8000f8f083f */
[----:B------:R-:W-:-:S04]  /*1010*/  ULOP3.LUT UR5, UR5, 0x7fffe, URZ, 0xc0, !UPT ;  /* 0x0007fffe05057892 */ /* 0x000fc8000f8ec03f */
[----:B------:R-:W-:-:S03]  /*1020*/  UIADD3 UR5, UR4, -UR5, URZ ;  /* 0x8000000504057290 */ /* 0x000fc6000fffe03f */
[----:B------:R-:W-:Y:S01]  /*1030*/  ULDC UR4, c[0x0][0x28c] ;  /* 0x0000a30000047ab9 */ /* 0x000fe20000000800 */
[----:B------:R-:W-:Y:S01]  /*1040*/  ULEA UR5, UR5, UR42, 0xd ;  /* 0x0000002a05057291 */ /* 0x000fe2000f8e683f */
[----:B------:R-:W-:-:S03]  /*1050*/  ISETP.LT.AND P0, PT, RZ, UR4, PT ;  /* 0x00000004ff007c0c */ /* 0x000fc6000bf01270 */
[----:B------:R-:W-:-:S04]  /*1060*/  UIADD3 UR5, UR5, 0x180, URZ ;  /* 0x0000018005057890 */ /* 0x000fc8000fffe03f */
[----:B------:R-:W-:-:S04]  /*1070*/  USHF.R.U32.HI UR5, URZ, 0x4, UR5 ;  /* 0x000000043f057899 */ /* 0x000fc80008011605 */
[----:B------:R-:W-:Y:S02]  /*1080*/  ULOP3.LUT UR41, UR5, 0x3fff, URZ, 0xc0, !UPT ;  /* 0x00003fff05297892 */ /* 0x000fe4000f8ec03f */
[----:B01--4-:R-:W-:Y:S10]  /*1090*/  @P0 BRA `(.L_x_13) ;  /* 0x0000000000400947 */ /* 0x013ff40003800000 */
[----:B------:R-:W-:Y:S01]  /*10a0*/  MOV R0, 0x0 ;  /* 0x0000000000007802 */ /* 0x000fe20000000f00 */
[----:B------:R-:W-:Y:S01]  /*10b0*/  ULDC.64 UR4, c[0x4][0x68] ;  /* 0x01001a0000047ab9 */ /* 0x000fe20000000a00 */
[----:B------:R-:W-:Y:S01]  /*10c0*/  ULDC.64 UR6, c[0x4][0x8] ;  /* 0x0100020000067ab9 */ /* 0x000fe20000000a00 */
[----:B01----:R-:W-:Y:S01]  /*10d0*/  IMAD.U32 R4, RZ, RZ, UR4 ;  /* 0x00000004ff047e24 */ /* 0x003fe2000f8e00ff */
[----:B------:R0:W1:Y:S01]  /*10e0*/  LDC.64 R14, c[0x4][R0] ;  /* 0x01000000000e7b82 */ /* 0x0000620000000a00 */
[----:B------:R-:W-:Y:S01]  /*10f0*/  IMAD.U32 R5, RZ, RZ, UR5 ;  /* 0x00000005ff057e24 */ /* 0x000fe2000f8e00ff */
[----:B------:R-:W-:Y:S01]  /*1100*/  ULDC.64 UR4, c[0x4][0x70] ;  /* 0x01001c0000047ab9 */ /* 0x000fe20000000a00 */
[----:B------:R-:W-:Y:S02]  /*1110*/  IMAD.U32 R10, RZ, RZ, UR6 ;  /* 0x00000006ff0a7e24 */ /* 0x000fe4000f8e00ff */
[----:B------:R-:W-:Y:S02]  /*1120*/  IMAD.U32 R6, RZ, RZ, UR4 ;  /* 0x00000004ff067e24 */ /* 0x000fe4000f8e00ff */
[----:B------:R-:W-:-:S02]  /*1130*/  IMAD.U32 R7, RZ, RZ, UR5 ;  /* 0x00000005ff077e24 */ /* 0x000fc4000f8e00ff */
[----:B------:R-:W-:Y:S02]  /*1140*/  IMAD.U32 R11, RZ, RZ, UR7 ;  /* 0x00000007ff0b7e24 */ /* 0x000fe4000f8e00ff */
[----:B------:R-:W-:Y:S02]  /*1150*/  IMAD.MOV.U32 R8, RZ, RZ, 0x1e1 ;  /* 0x000001e1ff087424 */ /* 0x000fe400078e00ff */
[----:B------:R-:W-:Y:S02]  /*1160*/  IMAD.MOV.U32 R12, RZ, RZ, 0x1 ;  /* 0x00000001ff0c7424 */ /* 0x000fe400078e00ff */
[----:B0-----:R-:W-:-:S07]  /*1170*/  IMAD.MOV.U32 R13, RZ, RZ, RZ ;  /* 0x000000ffff0d7224 */ /* 0x001fce00078e00ff */
[----:B------:R-:W-:-:S07]  /*1180*/  LEPC R20, `(.L_x_13) ;  /* 0x000000001014794e */ /* 0x000fce0000000000 */
[----:B-1---5:R-:W-:Y:S05]  /*1190*/  CALL.ABS.NOINC R14 ;  /* 0x000000000e007343 */ /* 0x022fea0003c00000 */
.L_x_13:
[----:B------:R-:W-:-:S13]  /*11a0*/  ISETP.NE.AND P0, PT, R62, 0x3, PT ;  /* 0x000000033e00780c */ /* 0x000fda0003f05270 */
[----:B------:R-:W-:Y:S05]  /*11b0*/  @!P0 BRA `(.L_x_14) ;  /* 0x0000000000048947 */ /* 0x000fea0003800000 */
[----:B------:R-:W-:Y:S01]  /*11c0*/  BPT.TRAP 0x1 ;  /* 0x000000040000795c */ /* 0x000fe20000300000 */
.L_x_14:
[----:B------:R-:W-:Y:S02]  /*11d0*/  IMAD.U32 R3, RZ, RZ, UR39 ;  /* 0x00000027ff037e24 */ /* 0x000fe4000f8e00ff */
[----:B------:R-:W-:-:S03]  /*11e0*/  IMAD.U32 R0, RZ, RZ, UR38 ;  /* 0x00000026ff007e24 */ /* 0x000fc6000f8e00ff */
[----:B------:R-:W-:Y:S02]  /*11f0*/  LEA R3, R3, UR42, 0x3 ;  /* 0x0000002a03037c11 */ /* 0x000fe4000f8e18ff */
[----:B------:R-:W-:-:S04]  /*1200*/  SHF.L.U32 R0, R0, 0x1f, RZ ;  /* 0x0000001f00007819 */ /* 0x000fc800000006ff */
[----:B------:R2:W3:Y:S01]  /*1210*/  SYNCS.PHASECHK.TRANS64.TRYWAIT P1, [R3+URZ], R0 ;  /* 0x00000000030075a7 */ /* 0x0004e2000802017f */
[----:B------:R-:W-:Y:S05]  /*1220*/  @!P0 BRA `(.L_x_15) ;  /* 0x0000000000048947 */ /* 0x000fea0003800000 */
[----:B------:R-:W-:Y:S01]  /*1230*/  BPT.TRAP 0x1 ;  /* 0x000000040000795c */ /* 0x000fe20000300000 */
.L_x_15:
[----:B---3--:R-:W-:Y:S05]  /*1240*/  @P1 BRA `(.L_x_16) ;  /* 0x0000000000081947 */ /* 0x008fea0003800000 */
[----:B------:R-:W3:Y:S02]  /*1250*/  SYNCS.PHASECHK.TRANS64.TRYWAIT P1, [R3+URZ], R0 ;  /* 0x00000000030075a7 */ /* 0x000ee4000802017f */
[----:B---3--:R-:W-:Y:S05]  /*1260*/  @!P1 BRA `(.L_x_17) ;  /* 0x0000004400849947 */ /* 0x008fea0003800000 */
.L_x_16:
[----:B------:R-:W-:-:S04]  /*1270*/  UISETP.LT.AND UP0, UPT, UR40, 0x1, UPT ;  /* 0x000000012800788c */ /* 0x000fc8000bf01270 */
[----:B------:R-:W-:-:S04]  /*1280*/  USEL UR4, UR40, 0x1, UP0 ;  /* 0x0000000128047887 */ /* 0x000fc80008000000 */
[----:B------:R-:W-:-:S06]  /*1290*/  UIADD3 UR4, UR40, -UR4, URZ ;  /* 0x8000000428047290 */ /* 0x000fcc000fffe03f */
[----:B--23--:R-:W-:Y:S01]  /*12a0*/  IMAD.U32 R0, RZ, RZ, UR4 ;  /* 0x00000004ff007e24 */ /* 0x00cfe2000f8e00ff */
[----:B------:R-:W-:Y:S05]  /*12b0*/  WARPSYNC.ALL ;  /* 0x0000000000007948 */ /* 0x000fea0003800000 */
[----:B------:R-:W-:Y:S01]  /*12c0*/  ISETP.GE.AND P1, PT, R0, 0x1, PT ;  /* 0x000000010000780c */ /* 0x000fe20003f26270 */
[----:B------:R-:W-:Y:S01]  /*12d0*/  UIADD3 UR4, UR42, 0x1c180, URZ ;  /* 0x0001c1802a047890 */ /* 0x000fe2000fffe03f */
[----:B------:R-:W-:Y:S01]  /*12e0*/  WARPGROUP.ARRIVE ;  /* 0x00000000000079c5 */ /* 0x000fe20000000000 */
[----:B------:R-:W-:Y:S01]  /*12f0*/  UMOV UR9, 0x40000040 ;  /* 0x4000004000097882 */ /* 0x000fe20000000000 */
[----:B------:R-:W-:Y:S01]  /*1300*/  UMOV UR11, 0x40000040 ;  /* 0x40000040000b7882 */ /* 0x000fe20000000000 */
[----:B------:R-:W-:-:S04]  /*1310*/  USHF.R.U32.HI UR4, URZ, 0x4, UR4 ;  /* 0x000000043f047899 */ /* 0x000fc80008011604 */
[----:B------:R-:W-:Y:S02]  /*1320*/  ULOP3.LUT UR5, UR4, 0x3fff, URZ, 0xc0, !UPT ;  /* 0x00003fff04057892 */ /* 0x000fe4000f8ec03f */
[----:B------:R-:W-:Y:S02]  /*1330*/  ULOP3.LUT UR4, UR41, 0x10000, URZ, 0xfc, !UPT ;  /* 0x0001000029047892 */ /* 0x000fe4000f8efc3f */
[----:B------:R-:W-:Y:S02]  /*1340*/  ULOP3.LUT UR5, UR5, 0x10000, URZ, 0xfc, !UPT ;  /* 0x0001000005057892 */ /* 0x000fe4000f8efc3f */
[----:B------:R-:W-:Y:S02]  /*1350*/  ULEA UR6, UR39, UR4, 0xa ;  /* 0x0000000427067291 */ /* 0x000fe4000f8e503f */
[----:B------:R-:W-:-:S05]  /*1360*/  ULEA UR7, UR39, UR5, 0x9 ;  /* 0x0000000527077291 */ /* 0x000fca000f8e483f */
[----:B------:R-:W-:Y:S02]  /*1370*/  UMOV UR8, UR6 ;  /* 0x0000000600087c82 */ /* 0x000fe40008000000 */
[----:B------:R-:W-:Y:S02]  /*1380*/  UMOV UR10, UR7 ;  /* 0x00000007000a7c82 */ /* 0x000fe40008000000 */
[----:B------:R-:W-:Y:S01]  /*1390*/  HGMMA.64x64x8.F32.TF32 R24, gdesc[UR8], RZ, !UPT, gsb0 ;  /* 0x04e00000081879f0 */ /* 0x000fe2000c0028ff */
[----:B------:R-:W-:Y:S02]  /*13a0*/  UIADD3 UR8, UR6, 0x2, URZ ;  /* 0x0000000206087890 */ /* 0x000fe4000fffe03f */
[----:B------:R-:W-:Y:S01]  /*13b0*/  UIADD3 UR10, UR7, 0x2, URZ ;  /* 0x00000002070a7890 */ /* 0x000fe2000fffe03f */
[----:B------:R-:W-:Y:S01]  /*13c0*/  UMOV UR9, 0x40000040 ;  /* 0x4000004000097882 */ /* 0x000fe20000000000 */
[----:B------:R-:W-:Y:S01]  /*13d0*/  UMOV UR11, 0x40000040 ;  /* 0x40000040000b7882 */ /* 0x000fe20000000000 */
[----:B------:R-:W-:-:S02]  /*13e0*/  WARPGROUP.DEPBAR.LE gsb0, 0x0 ;  /* 0x00008000000079c5 */ /* 0x000fc40000010000 */
[----:B------:R-:W-:-:S06]  /*13f0*/  WARPGROUP.ARRIVE ;  /* 0x00000000000079c5 */ /* 0x000fcc0000000000 */
[----:B------:R-:W-:Y:S01]  /*1400*/  HGMMA.64x64x8.F32.TF32 R24, gdesc[UR8], R24, gsb0 ;  /* 0x04e00000081879f0 */ /* 0x000fe20008002818 */
[----:B------:R-:W-:Y:S02]  /*1410*/  UIADD3 UR8, UR6, 0x4, URZ ;  /* 0x0000000406087890 */ /* 0x000fe4000fffe03f */
[----:B------:R-:W-:Y:S01]  /*1420*/  UIADD3 UR10, UR7, 0x4, URZ ;  /* 0x00000004070a7890 */ /* 0x000fe2000fffe03f */
[----:B------:R-:W-:Y:S01]  /*1430*/  UMOV UR9, 0x40000040 ;  /* 0x4000004000097882 */ /* 0x000fe20000000000 */
[----:B------:R-:W-:Y:S01]  /*1440*/  UMOV UR11, 0x40000040 ;  /* 0x40000040000b7882 */ /* 0x000fe20000000000 */
[----:B------:R-:W-:Y:S02]  /*1450*/  WARPGROUP.DEPBAR.LE gsb0, 0x0 ;  /* 0x00008000000079c5 */ /* 0x000fe40000010000 */
        /* <DEDUP_REMOVED lines=8> */
[----:B------:R-:W-:Y:S03]  /*14e0*/  HGMMA.64x64x8.F32.TF32 R24, gdesc[UR8], R24, gsb0 ;  /* 0x04e00000081879f0 */ /* 0x000fe60008002818 */
[----:B------:R-:W-:Y:S02]  /*14f0*/  WARPGROUP.DEPBAR.LE gsb0, 0x0 ;  /* 0x00008000000079c5 */ /* 0x000fe40000010000 */
[----:B------:R-:W-:Y:S05]  /*1500*/  @!P1 BRA `(.L_x_18) ;  /* 0x0000000400189947 */ /* 0x000fea0003800000 */
[----:B------:R-:W-:-:S04]  /*1510*/  UIADD3 UR6, UR39, 0x1, URZ ;  /* 0x0000000127067890 */ /* 0x000fc8000fffe03f */
[----:B------:R-:W-:-:S04]  /*1520*/  UISETP.NE.AND UP0, UPT, UR6, 0x7, UPT ;  /* 0x000000070600788c */ /* 0x000fc8000bf05270 */
[----:B------:R-:W-:Y:S02]  /*1530*/  USEL UR7, URZ, 0x1, UP0 ;  /* 0x000000013f077887 */ /* 0x000fe40008000000 */
[----:B------:R-:W-:Y:S02]  /*1540*/  USEL UR6, UR6, URZ, UP0 ;  /* 0x0000003f06067287 */ /* 0x000fe40008000000 */
[----:B------:R-:W-:-:S06]  /*1550*/  ULOP3.LUT UR7, UR38, UR7, URZ, 0x3c, !UPT ;  /* 0x0000000726077292 */ /* 0x000fcc000f8e3c3f */
[----:B01----:R-:W-:Y:S01]  /*1560*/  IMAD.U32 R5, RZ, RZ, UR7 ;  /* 0x00000007ff057e24 */ /* 0x003fe2000f8e00ff */
[----:B------:R-:W-:-:S06]  /*1570*/  UMOV UR7, UR39 ;  /* 0x0000002700077c82 */ /* 0x000fcc0008000000 */
.L_x_25:
[----:B01----:R-:W-:Y:S05]  /*1580*/  @!P0 BRA `(.L_x_19) ;  /* 0x0000000000048947 */ /* 0x003fea0003800000 */
[----:B------:R-:W-:Y:S01]  /*1590*/  BPT.TRAP 0x1 ;  /* 0x000000040000795c */ /* 0x000fe20000300000 */
.L_x_19:
[----:B------:R-:W0:Y:S01]  /*15a0*/  S2UR UR9, SR_CgaCtaId ;  /* 0x00000000000979c3 */ /* 0x000e220000008800 */
[----:B------:R-:W-:Y:S01]  /*15b0*/  UMOV UR8, 0x400 ;  /* 0x0000040000087882 */ /* 0x000fe20000000000 */
[----:B------:R-:W-:Y:S01]  /*15c0*/  SHF.L.U32 R3, R5, 0x1f, RZ ;  /* 0x0000001f05037819 */ /* 0x000fe200000006ff */
[----:B0-----:R-:W-:-:S04]  /*15d0*/  ULEA UR14, UR9, UR8, 0x18 ;  /* 0x00000008090e7291 */ /* 0x001fc8000f8ec03f */
[----:B------:R-:W-:-:S09]  /*15e0*/  ULEA UR8, UR6, UR14, 0x3 ;  /* 0x0000000e06087291 */ /* 0x000fd2000f8e183f */
[----:B------:R0:W1:Y:S01]  /*15f0*/  SYNCS.PHASECHK.TRANS64.TRYWAIT P1, [UR8], R3 ;  /* 0x00000003ff0075a7 */ /* 0x0000620008020148 */
[----:B------:R-:W-:Y:S05]  /*1600*/  @!P0 BRA `(.L_x_20) ;  /* 0x0000000000048947 */ /* 0x000fea0003800000 */
[----:B------:R-:W-:Y:S01]  /*1610*/  BPT.TRAP 0x1 ;  /* 0x000000040000795c */ /* 0x000fe20000300000 */
.L_x_20:
[----:B-1----:R-:W-:Y:S05]  /*1620*/  @P1 BRA `(.L_x_21) ;  /* 0x0000000000081947 */ /* 0x002fea0003800000 */
[----:B------:R-:W1:Y:S02]  /*1630*/  SYNCS.PHASECHK.TRANS64.TRYWAIT P1, [UR8], R3 ;  /* 0x00000003ff0075a7 */ /* 0x000e640008020148 */
[----:B-1----:R-:W-:Y:S05]  /*1640*/  @!P1 BRA `(.L_x_22) ;  /* 0x0000004000a09947 */ /* 0x002fea0003800000 */
.L_x_21:
[----:B------:R-:W-:Y:S01]  /*1650*/  ULEA UR12, UR6, UR4, 0xa ;  /* 0x00000004060c7291 */ /* 0x000fe2000f8e503f */
[----:B------:R-:W-:Y:S01]  /*1660*/  WARPGROUP.ARRIVE ;  /* 0x00000000000079c5 */ /* 0x000fe20000000000 */
[----:B------:R-:W-:Y:S01]  /*1670*/  ULEA UR13, UR6, UR5, 0x9 ;  /* 0x00000005060d7291 */ /* 0x000fe2000f8e483f */
[----:B------:R-:W-:Y:S01]  /*1680*/  UMOV UR9, 0x40000040 ;  /* 0x4000004000097882 */ /* 0x000fe20000000000 */
[----:B------:R-:W-:-:S03]  /*1690*/  UMOV UR11, 0x40000040 ;  /* 0x40000040000b7882 */ /* 0x000fc60000000000 */
[----:B------:R-:W-:Y:S02]  /*16a0*/  UMOV UR8, UR12 ;  /* 0x0000000c00087c82 */ /* 0x000fe40008000000 */
[----:B------:R-:W-:Y:S02]  /*16b0*/  UMOV UR10, UR13 ;  /* 0x0000000d000a7c82 */ /* 0x000fe40008000000 */
[----:B------:R-:W-:Y:S01]  /*16c0*/  HGMMA.64x64x8.F32.TF32 R24, gdesc[UR8], R24, gsb0 ;  /* 0x04e00000081879f0 */ /* 0x000fe20008002818 */
        /* <DEDUP_REMOVED lines=23> */
[----:B------:R-:W-:Y:S01]  /*1840*/  BPT.TRAP 0x1 ;  /* 0x000000040000795c */ /* 0x000fe20000300000 */
.L_x_23:
[----:B------:R-:W-:Y:S01]  /*1850*/  ULEA UR8, UR7, UR14, 0x3 ;  /* 0x0000000e07087291 */ /* 0x000fe2000f8e183f */
[----:B------:R-:W-:-:S03]  /*1860*/  ISETP.GT.U32.AND P1, PT, R19, 0x1, PT ;  /* 0x000000011300780c */ /* 0x000fc60003f24070 */
[----:B------:R-:W-:-:S04]  /*1870*/  UIADD3 UR8, UR8, 0x38, URZ ;  /* 0x0000003808087890 */ /* 0x000fc8000fffe03f */
[----:B------:R-:W-:-:S09]  /*1880*/  UPRMT UR8, URZ, 0x654, UR8 ;  /* 0x000006543f087896 */ /* 0x000fd20008000008 */
[----:B------:R-:W-:Y:S01]  /*1890*/  SYNCS.ARRIVE.TRANS64.RED.A1T0 RZ, [UR8], RZ ;  /* 0x000000ffffff79a7 */ /* 0x000fe20008100408 */
[----:B------:R-:W-:Y:S05]  /*18a0*/  @P1 BRA `(.L_x_24) ;  /* 0x0000000000041947 */ /* 0x000fea0003800000 */
[----:B------:R-:W-:Y:S01]  /*18b0*/  BPT.TRAP 0x1 ;  /* 0x000000040000795c */ /* 0x000fe20000300000 */
.L_x_24:
[----:B------:R-:W-:Y:S01]  /*18c0*/  UIADD3 UR6, UR6, 0x1, URZ ;  /* 0x0000000106067890 */ /* 0x000fe2000fffe03f */
[C---:B------:R-:W-:Y:S01]  /*18d0*/  ISETP.GT.AND P1, PT, R0.reuse, 0x1, PT ;  /* 0x000000010000780c */ /* 0x040fe20003f24270 */
[----:B------:R-:W-:Y:S01]  /*18e0*/  UIADD3 UR7, UR7, 0x1, URZ ;  /* 0x0000000107077890 */ /* 0x000fe2000fffe03f */
[----:B------:R-:W-:Y:S01]  /*18f0*/  VIADD R0, R0, 0xffffffff ;  /* 0xffffffff00007836 */ /* 0x000fe20000000000 */
[----:B------:R-:W-:Y:S02]  /*1900*/  UISETP.NE.AND UP0, UPT, UR6, 0x7, UPT ;  /* 0x000000070600788c */ /* 0x000fe4000bf05270 */
[----:B------:R-:W-:Y:S02]  /*1910*/  UISETP.NE.AND UP1, UPT, UR7, 0x7, UPT ;  /* 0x000000070700788c */ /* 0x000fe4000bf25270 */
[----:B------:R-:W-:Y:S02]  /*1920*/  USEL UR8, URZ, 0x1, UP0 ;  /* 0x000000013f087887 */ /* 0x000fe40008000000 */
[----:B------:R-:W-:-:S02]  /*1930*/  USEL UR6, UR6, URZ, UP0 ;  /* 0x0000003f06067287 */ /* 0x000fc40008000000 */
[----:B------:R-:W-:Y:S02]  /*1940*/  USEL UR7, UR7, URZ, UP1 ;  /* 0x0000003f07077287 */ /* 0x000fe40008800000 */
[----:B------:R-:W-:Y:S01]  /*1950*/  LOP3.LUT R5, R5, UR8, RZ, 0x3c, !PT ;  /* 0x0000000805057c12 */ /* 0x000fe2000f8e3cff */
[----:B------:R-:W-:Y:S09]  /*1960*/  @P1 BRA `(.L_x_25) ;  /* 0xfffffffc00041947 */ /* 0x000ff2000383ffff */
.L_x_18:
[----:B------:R-:W2:Y:S02]  /*1970*/  LDC R0, c[0x0][0x28c] ;  /* 0x0000a300ff007b82 */ /* 0x000ea40000000800 */
[----:B--2---:R-:W-:-:S13]  /*1980*/  ISETP.GE.AND P1, PT, R0, 0x1, PT ;  /* 0x000000010000780c */ /* 0x004fda0003f26270 */
[----:B------:R-:W-:Y:S05]  /*1990*/  @!P1 BRA `(.L_x_26) ;  /* 0x0000000000509947 */ /* 0x000fea0003800000 */
[----:B------:R-:W-:Y:S05]  /*19a0*/  @!P0 BRA `(.L_x_27) ;  /* 0x0000000000048947 */ /* 0x000fea0003800000 */
[----:B------:R-:W-:Y:S01]  /*19b0*/  BPT.TRAP 0x1 ;  /* 0x000000040000795c */ /* 0x000fe20000300000 */
.L_x_27:
[----:B------:R-:W-:Y:S01]  /*19c0*/  UISETP.LT.AND UP0, UPT, UR40, 0x1, UPT ;  /* 0x000000012800788c */ /* 0x000fe2000bf01270 */
[----:B------:R-:W2:Y:S01]  /*19d0*/  S2UR UR7, SR_CgaCtaId ;  /* 0x00000000000779c3 */ /* 0x000ea20000008800 */
[----:B------:R-:W-:Y:S02]  /*19e0*/  ISETP.GT.U32.AND P0, PT, R19, 0x1, PT ;  /* 0x000000011300780c */ /* 0x000fe40003f04070 */
[----:B------:R-:W-:-:S04]  /*19f0*/  USEL UR6, UR40, 0x1, UP0 ;  /* 0x0000000128067887 */ /* 0x000fc80008000000 */
[----:B------:R-:W-:-:S04]  /*1a00*/  UIADD3 UR6, UR39, UR40, -UR6 ;  /* 0x0000002827067290 */ /* 0x000fc8000fffe806 */
[----:B------:R-:W-:-:S04]  /*1a10*/  UIMAD.WIDE.U32 UR4, UR6, 0x24924925, URZ ;  /* 0x24924925060478a5 */ /* 0x000fc8000f8e003f */
[----:B------:R-:W-:-:S04]  /*1a20*/  UIADD3 UR4, UR6, -UR5, URZ ;  /* 0x8000000506047290 */ /* 0x000fc8000fffe03f */
[----:B------:R-:W-:-:S03]  /*1a30*/  ULEA.HI UR4, UR4, UR5, URZ, 0x1f ;  /* 0x0000000504047291 */ /* 0x000fc6000f8ff83f */
[----:B------:R-:W-:Y:S01]  /*1a40*/  UMOV UR5, 0x400 ;  /* 0x0000040000057882 */ /* 0x000fe20000000000 */
[----:B------:R-:W-:Y:S02]  /*1a50*/  USHF.R.U32.HI UR4, URZ, 0x2, UR4 ;  /* 0x000000023f047899 */ /* 0x000fe40008011604 */
[----:B--2---:R-:W-:Y:S02]  /*1a60*/  ULEA UR5, UR7, UR5, 0x18 ;  /* 0x0000000507057291 */ /* 0x004fe4000f8ec03f */
[----:B------:R-:W-:-:S04]  /*1a70*/  UIMAD UR4, UR4, -0x7, UR6 ;  /* 0xfffffff9040478a4 */ /* 0x000fc8000f8e0206 */
[----:B------:R-:W-:-:S04]  /*1a80*/  ULEA UR4, UR4, UR5, 0x3 ;  /* 0x0000000504047291 */ /* 0x000fc8000f8e183f */
[----:B------:R-:W-:-:S04]  /*1a90*/  UIADD3 UR4, UR4, 0x38, URZ ;  /* 0x0000003804047890 */ /* 0x000fc8000fffe03f */
[----:B------:R-:W-:-:S09]  /*1aa0*/  UPRMT UR4, URZ, 0x654, UR4 ;  /* 0x000006543f047896 */ /* 0x000fd20008000004 */
[----:B------:R-:W-:Y:S01]  /*1ab0*/  SYNCS.ARRIVE.TRANS64.RED.A1T0 RZ, [UR4], RZ ;  /* 0x000000ffffff79a7 */ /* 0x000fe20008100404 */
[----:B------:R-:W-:Y:S05]  /*1ac0*/  @P0 BRA `(.L_x_26) ;  /* 0x0000000000040947 */ /* 0x000fea0003800000 */
[----:B------:R-:W-:Y:S01]  /*1ad0*/  BPT.TRAP 0x1 ;  /* 0x000000040000795c */ /* 0x000fe20000300000 */
.L_x_26:
[----:B------:R-:W2:Y:S01]  /*1ae0*/  LDC R6, c[0x0][0x288] ;  /* 0x0000a200ff067b82 */ /* 0x000ea20000000800 */
[----:B01----:R-:W-:Y:S01]  /*1af0*/  SHF.R.U32.HI R3, RZ, 0x2, R18 ;  /* 0x00000002ff037819 */ /* 0x003fe20000011612 */
[----:B------:R-:W-:Y:S01]  /*1b00*/  IMAD.SHL.U32 R59, R59, 0x40, RZ ;  /* 0x000000403b3b7824 */ /* 0x000fe200078e00ff */
[----:B------:R-:W-:Y:S01]  /*1b10*/  LOP3.LUT R4, R18, 0x60, RZ, 0xc0, !PT ;  /* 0x0000006012047812 */ /* 0x000fe200078ec0ff */
[----:B------:R-:W-:Y:S01]  /*1b20*/  UIADD3 UR39, UR40, UR39, URZ ;  /* 0x0000002728277290 */ /* 0x000fe2000fffe03f */
[----:B------:R-:W-:Y:S01]  /*1b30*/  LOP3.LUT R3, R3, 0x7, RZ, 0xc0, !PT ;  /* 0x0000000703037812 */ /* 0x000fe200078ec0ff */
[----:B------:R-:W-:Y:S01]  /*1b40*/  ULDC UR7, c[0x0][0x284] ;  /* 0x0000a10000077ab9 */ /* 0x000fe20000000800 */
[----:B------:R-:W-:Y:S01]  /*1b50*/  SHF.R.U32.HI R4, RZ, 0x1, R4 ;  /* 0x00000001ff047819 */ /* 0x000fe20000011604 */
[----:B------:R-:W-:Y:S01]  /*1b60*/  UISETP.GT.U32.AND UP0, UPT, UR39, 0x6, UPT ;  /* 0x000000062700788c */ /* 0x000fe2000bf04070 */
[----:B------:R-:W-:Y:S01]  /*1b70*/  LOP3.LUT R0, R22, 0x1, RZ, 0xc0, !PT ;  /* 0x0000000116007812 */ /* 0x000fe200078ec0ff */
[----:B------:R-:W-:Y:S01]  /*1b80*/  UIMAD.WIDE.U32 UR4, UR39, 0x24924925, URZ ;  /* 0x24924925270478a5 */ /* 0x000fe2000f8e003f */
[----:B------:R-:W-:Y:S01]  /*1b90*/  IADD3 R5, RZ, -R4, -R3 ;  /* 0x80000004ff057210 */ /* 0x000fe20007ffe803 */
[----:B------:R-:W-:Y:S01]  /*1ba0*/  UISETP.LT.U32.AND UP0, UPT, UR40, 0x7, UP0 ;  /* 0x000000072800788c */ /* 0x000fe20008701070 */
[----:B------:R-:W-:Y:S01]  /*1bb0*/  SHF.R.S32.HI R15, RZ, 0x1f, R57 ;  /* 0x0000001fff0f7819 */ /* 0x000fe20000011439 */
[C---:B------:R-:W-:Y:S01]  /*1bc0*/  IMAD.SHL.U32 R8, R0.reuse, 0x40, RZ ;  /* 0x0000004000087824 */ /* 0x040fe200078e00ff */
[----:B------:R-:W-:Y:S01]  /*1bd0*/  UIADD3 UR4, UR39, -UR5, URZ ;  /* 0x8000000527047290 */ /* 0x000fe2000fffe03f */
[----:B------:R-:W-:Y:S01]  /*1be0*/  IMAD R5, R0, -0x40, R5 ;  /* 0xffffffc000057824 */ /* 0x000fe200078e0205 */
[----:B------:R-:W-:Y:S01]  /*1bf0*/  LOP3.LUT R0, R18, 0x3, RZ, 0xc0, !PT ;  /* 0x0000000312007812 */ /* 0x000fe200078ec0ff */
[----:B------:R-:W-:Y:S01]  /*1c00*/  UISETP.GE.U32.AND UP1, UPT, UR40, 0x7, UPT ;  /* 0x000000072800788c */ /* 0x000fe2000bf26070 */
[----:B------:R-:W-:Y:S01]  /*1c10*/  LOP3.LUT R3, R8, 0x40, R3, 0xe2, !PT ;  /* 0x0000004008037812 */ /* 0x000fe200078ee203 */
[----:B------:R-:W-:Y:S01]  /*1c20*/  IMAD.SHL.U32 R8, R18, 0x2, RZ ;  /* 0x0000000212087824 */ /* 0x000fe200078e00ff */
[----:B------:R-:W-:Y:S01]  /*1c30*/  ULDC.64 UR8, c[0x0][0x5d0] ;  /* 0x0001740000087ab9 */ /* 0x000fe20000000a00 */
[----:B------:R-:W-:Y:S01]  /*1c40*/  USEL UR6, URZ, 0x1, !UP0 ;  /* 0x000000013f067887 */ /* 0x000fe2000c000000 */
[----:B------:R-:W-:Y:S01]  /*1c50*/  IMAD.WIDE R10, R58, 0x80, RZ ;  /* 0x000000803a0a7825 */ /* 0x000fe200078e02ff */
[C---:B--2---:R-:W-:Y:S01]  /*1c60*/  ISETP.GE.AND P0, PT, R59.reuse, R6, PT ;  /* 0x000000063b00720c */ /* 0x044fe20003f06270 */
[----:B------:R-:W-:Y:S01]  /*1c70*/  ULEA.HI UR4, UR4, UR5, URZ, 0x1f ;  /* 0x0000000504047291 */ /* 0x000fe2000f8ff83f */
[----:B------:R-:W-:Y:S01]  /*1c80*/  LOP3.LUT R8, R59, 0x6, R8, 0xf8, !PT ;  /* 0x000000063b087812 */ /* 0x000fe200078ef808 */
[----:B------:R-:W-:Y:S01]  /*1c90*/  IMAD R12, R0, -0x2, R6 ;  /* 0xfffffffe000c7824 */ /* 0x000fe200078e0206 */
[----:B------:R-:W-:Y:S01]  /*1ca0*/  ULOP3.LUT UR38, UR38, UR6, URZ, 0x3c, !UPT ;  /* 0x0000000626267292 */ /* 0x000fe2000f8e3c3f */
[----:B------:R-:W-:Y:S01]  /*1cb0*/  IMAD.SHL.U32 R0, R58, 0x80, RZ ;  /* 0x000000803a007824 */ /* 0x000fe200078e00ff */
[----:B------:R-:W-:Y:S01]  /*1cc0*/  SHF.R.S32.HI R9, RZ, 0x1f, R8 ;  /* 0x0000001fff097819 */ /* 0x000fe20000011408 */
[----:B------:R-:W-:Y:S01]  /*1cd0*/  IMAD R6, R15, UR8, RZ ;  /* 0x000000080f067c24 */ /* 0x000fe2000f8e02ff */
[----:B------:R-:W-:Y:S01]  /*1ce0*/  USHF.R.U32.HI UR4, URZ, 0x2, UR4 ;  /* 0x000000023f047899 */ /* 0x000fe20008011604 */
[----:B------:R-:W-:Y:S01]  /*1cf0*/  LOP3.LUT R71, R10, R3, R4, 0xfe, !PT ;  /* 0x000000030a477212 */ /* 0x000fe200078efe04 */
[----:B------:R-:W-:Y:S01]  /*1d00*/  IMAD.IADD R4, R12, 0x1, -R59 ;  /* 0x000000010c047824 */ /* 0x000fe200078e0a3b */
[C---:B------:R-:W-:Y:S01]  /*1d10*/  ISETP.GE.OR P0, PT, R0.reuse, UR7, P0 ;  /* 0x0000000700007c0c */ /* 0x040fe20008706670 */
[C---:B------:R-:W-:Y:S01]  /*1d20*/  IMAD R13, R57.reuse, UR9, R6 ;  /* 0x00000009390d7c24 */ /* 0x040fe2000f8e0206 */
[----:B------:R-:W-:Y:S01]  /*1d30*/  @UP1 ULOP3.LUT UR38, UR38, 0x1, UR4, 0x78, !UPT ;  /* 0x0000000126261892 */ /* 0x000fe2000f8e7804 */
[----:B------:R-:W-:Y:S01]  /*1d40*/  IMAD.WIDE.U32 R6, R57, UR8, R8 ;  /* 0x0000000839067c25 */ /* 0x000fe2000f8e0008 */
[----:B------:R-:W-:Y:S01]  /*1d50*/  UIMAD UR39, UR4, -0x7, UR39 ;  /* 0xfffffff9042778a4 */ /* 0x000fe2000f8e0227 */
[----:B------:R-:W-:-:S02]  /*1d60*/  IADD3 R3, -R0, UR7, R5 ;  /* 0x0000000700037c10 */ /* 0x000fc4000fffe105 */
[----:B------:R-:W-:Y:S02]  /*1d70*/  IMAD.IADD R7, R7, 0x1, R13 ;  /* 0x0000000107077824 */ /* 0x000fe400078e020d */
[----:B------:R-:W-:-:S04]  /*1d80*/  IMAD.MOV.U32 R0, RZ, RZ, -0x1 ;  /* 0xffffffffff007424 */ /* 0x000fc800078e00ff */
[----:B------:R-:W-:Y:S05]  /*1d90*/  @P0 BRA `(.L_x_28) ;  /* 0x0000001c000c0947 */ /* 0x000fea0003800000 */
[----:B------:R-:W0:Y:S01]  /*1da0*/  LDC.64 R64, c[0x0][0x5c8] ;  /* 0x00017200ff407b82 */ /* 0x000e220000000a00 */
[----:B-----5:R-:W-:Y:S01]  /*1db0*/  FSETP.NEU.AND P1, PT, R56, RZ, PT ;  /* 0x000000ff3800720b */ /* 0x020fe20003f2d000 */
[----:B------:R-:W-:Y:S01]  /*1dc0*/  BSSY B0, `(.L_x_28) ;  /* 0x00001c0000007945 */ /* 0x000fe20003800000 */
[----:B------:R-:W-:-:S04]  /*1dd0*/  ISETP.GT.AND P0, PT, R4, RZ, PT ;  /* 0x000000ff0400720c */ /* 0x000fc80003f04270 */
[----:B------:R-:W-:Y:S01]  /*1de0*/  ISETP.GT.AND P4, PT, R3, RZ, P0 ;  /* 0x000000ff0300720c */ /* 0x000fe20000784270 */
[-C--:B0-----:R-:W-:Y:S02]  /*1df0*/  IMAD R12, R11, R64.reuse, RZ ;  /* 0x000000400b0c7224 */ /* 0x081fe400078e02ff */
[----:B------:R-:W-:-:S04]  /*1e00*/  IMAD.WIDE.U32 R58, R71, R64, R6 ;  /* 0x00000040473a7225 */ /* 0x000fc800078e0006 */
[----:B------:R-:W-:-:S04]  /*1e10*/  IMAD R5, R71, R65, R12 ;  /* 0x0000004147057224 */ /* 0x000fc800078e020c */
[----:B------:R-:W-:Y:S01]  /*1e20*/  IMAD.IADD R73, R59, 0x1, R5 ;  /* 0x000000013b497824 */ /* 0x000fe200078e0205 */
[----:B------:R-:W-:Y:S06]  /*1e30*/  @!P1 BRA `(.L_x_29) ;  /* 0x0000001000e09947 */ /* 0x000fec0003800000 */
[----:B------:R-:W0:Y:S01]  /*1e40*/  LDC.64 R66, c[0x0][0x5b8] ;  /* 0x00016e00ff427b82 */ /* 0x000e220000000a00 */
[----:B------:R-:W-:-:S07]  /*1e50*/  ULDC.64 UR4, c[0x0][0x5c0] ;  /* 0x0001700000047ab9 */ /* 0x000fce0000000a00 */
[----:B------:R-:W1:Y:S08]  /*1e60*/  LDC.64 R60, c[0x0][0x5b0] ;  /* 0x00016c00ff3c7b82 */ /* 0x000e700000000a00 */
[----:B------:R-:W2:Y:S01]  /*1e70*/  LDC.64 R68, c[0x0][0x5a8] ;  /* 0x00016a00ff447b82 */ /* 0x000ea20000000a00 */
[-C--:B0-----:R-:W-:Y:S02]  /*1e80*/  IMAD R6, R15, R66.reuse, RZ ;  /* 0x000000420f067224 */ /* 0x081fe400078e02ff */
[----:B------:R-:W-:-:S04]  /*1e90*/  IMAD.WIDE.U32 R12, R57, R66, R8 ;  /* 0x00000042390c7225 */ /* 0x000fc800078e0008 */
[----:B------:R-:W-:Y:S02]  /*1ea0*/  IMAD R59, R57, R67, R6 ;  /* 0x00000043393b7224 */ /* 0x000fe400078e0206 */
[-C--:B-1----:R-:W-:Y:S02]  /*1eb0*/  IMAD R10, R11, R60.reuse, RZ ;  /* 0x0000003c0b0a7224 */ /* 0x082fe400078e02ff */
[----:B------:R-:W-:Y:S02]  /*1ec0*/  IMAD.IADD R13, R13, 0x1, R59 ;  /* 0x000000010d0d7824 */ /* 0x000fe400078e023b */
[C---:B------:R-:W-:Y:S02]  /*1ed0*/  IMAD R63, R71.reuse, R61, R10 ;  /* 0x0000003d473f7224 */ /* 0x040fe400078e020a */
[----:B------:R-:W-:-:S04]  /*1ee0*/  IMAD.WIDE.U32 R6, R71, R60, R12 ;  /* 0x0000003c47067225 */ /* 0x000fc800078e000c */
[----:B------:R-:W-:Y:S01]  /*1ef0*/  IMAD.IADD R5, R7, 0x1, R63 ;  /* 0x0000000107057824 */ /* 0x000fe200078e023f */
[----:B--2---:R-:W-:-:S04]  /*1f00*/  LEA R14, P1, R6, R68, 0x2 ;  /* 0x00000044060e7211 */ /* 0x004fc800078210ff */
[----:B------:R-:W-:-:S05]  /*1f10*/  LEA.HI.X R15, R6, R69, R5, 0x2, P1 ;  /* 0x00000045060f7211 */ /* 0x000fca00008f1405 */
[----:B------:R0:W2:Y:S01]  /*1f20*/  @P4 LDG.E.LTC128B R5, desc[UR36][R14.64] ;  /* 0x000000240e054981 */ /* 0x0000a2000c1e1920 */
[----:B------:R-:W-:Y:S01]  /*1f30*/  IMAD.WIDE.U32 R6, R71, R60, R8 ;  /* 0x0000003c47067225 */ /* 0x000fe200078e0008 */
[C---:B------:R-:W-:Y:S01]  /*1f40*/  SHF.L.U64.HI R11, R60.reuse, 0x3, R61 ;  /* 0x000000033c0b7819 */ /* 0x040fe2000001023d */
[----:B------:R-:W-:Y:S01]  /*1f50*/  BSSY B1, `(.L_x_30) ;  /* 0x0000016000017945 */ /* 0x000fe20003800000 */
[----:B------:R-:W-:Y:S01]  /*1f60*/  ISETP.GT.AND P0, PT, R3, 0x8, P0 ;  /* 0x000000080300780c */ /* 0x000fe20000704270 */
[----:B------:R-:W-:Y:S02]  /*1f70*/  IMAD.IADD R7, R63, 0x1, R7 ;  /* 0x000000013f077824 */ /* 0x000fe400078e0207 */
[----:B------:R-:W-:Y:S02]  /*1f80*/  IMAD.SHL.U32 R10, R60, 0x8, RZ ;  /* 0x000000083c0a7824 */ /* 0x000fe400078e00ff */
[----:B------:R-:W-:-:S04]  /*1f90*/  IMAD.WIDE.U32 R20, R57, R66, R6 ;  /* 0x0000004239147225 */ /* 0x000fc800078e0006 */
[----:B------:R-:W-:Y:S01]  /*1fa0*/  IMAD.WIDE.U32 R60, R71, R60, R10 ;  /* 0x0000003c473c7225 */ /* 0x000fe200078e000a */
[----:B------:R-:W-:Y:S02]  /*1fb0*/  LEA R10, P1, R58, UR4, 0x2 ;  /* 0x000000043a0a7c11 */ /* 0x000fe4000f8210ff */
[----:B------:R-:W-:Y:S01]  /*1fc0*/  LEA R6, P3, R20, R68, 0x2 ;  /* 0x0000004414067211 */ /* 0x000fe200078610ff */
[----:B0-----:R-:W-:Y:S01]  /*1fd0*/  IMAD.IADD R14, R59, 0x1, R21 ;  /* 0x000000013b0e7824 */ /* 0x001fe200078e0215 */
[----:B------:R-:W-:Y:S01]  /*1fe0*/  LEA.HI.X R11, R58, UR5, R73, 0x2, P1 ;  /* 0x000000053a0b7c11 */ /* 0x000fe200088f1449 */
[----:B------:R-:W-:Y:S01]  /*1ff0*/  IMAD.IADD R63, R63, 0x1, R61 ;  /* 0x000000013f3f7824 */ /* 0x000fe200078e023d */
[----:B------:R-:W-:Y:S02]  /*2000*/  ISETP.GT.AND P1, PT, R4, 0x1, PT ;  /* 0x000000010400780c */ /* 0x000fe40003f24270 */
[----:B------:R-:W-:Y:S01]  /*2010*/  IADD3 R15, P2, R12, R60, RZ ;  /* 0x0000003c0c0f7210 */ /* 0x000fe20007f5e0ff */
[----:B--2---:R-:W-:-:S04]  /*2020*/  FMUL R7, R5, R56 ;  /* 0x0000003805077220 */ /* 0x004fc80000400000 */
[----:B------:R-:W-:Y:S01]  /*2030*/  FFMA R21, R24, R23, R7 ;  /* 0x0000001718157223 */ /* 0x000fe20000000007 */
[----:B------:R-:W-:Y:S01]  /*2040*/  LEA.HI.X R7, R20, R69, R14, 0x2, P3 ;  /* 0x0000004514077211 */ /* 0x000fe200018f140e */
[----:B------:R-:W-:Y:S01]  /*2050*/  IMAD.X R20, R63, 0x1, R13, P2 ;  /* 0x000000013f147824 */ /* 0x000fe200010e060d */
[----:B------:R-:W-:Y:S02]  /*2060*/  LEA R14, P3, R15, R68, 0x2 ;  /* 0x000000440f0e7211 */ /* 0x000fe400078610ff */
[----:B------:R0:W-:Y:S01]  /*2070*/  @P4 STG.E desc[UR36][R10.64], R21 ;  /* 0x000000150a004986 */ /* 0x0001e2000c101924 */
[----:B------:R-:W-:-:S13]  /*2080*/  ISETP.GT.AND P4, PT, R3, RZ, P1 ;  /* 0x000000ff0300720c */ /* 0x000fda0000f84270 */
[----:B0-----:R-:W-:Y:S05]  /*2090*/  @!P4 BRA `(.L_x_31) ;  /* 0x000000000004c947 */ /* 0x001fea0003800000 */
[----:B------:R0:W5:Y:S02]  /*20a0*/  LDG.E.LTC128B R5, desc[UR36][R6.64+0x4] ;  /* 0x0000042406057981 */ /* 0x000164000c1e1920 */
.L_x_31:
[----:B------:R-:W-:Y:S05]  /*20b0*/  BSYNC B1 ;  /* 0x0000000000017941 */ /* 0x000fea0003800000 */
.L_x_30:
[----:B-----5:R-:W-:Y:S01]  /*20c0*/  FMUL R12, R5, R56 ;  /* 0x00000038050c7220 */ /* 0x020fe20000400000 */
[----:B------:R-:W-:-:S03]  /*20d0*/  LEA.HI.X R15, R15, R69, R20, 0x2, P3 ;  /* 0x000000450f0f7211 */ /* 0x000fc600018f1414 */
[----:B------:R-:W-:Y:S01]  /*20e0*/  FFMA R61, R25, R23, R12 ;  /* 0x00000017193d7223 */ /* 0x000fe2000000000c */
[----:B------:R-:W-:-:S04]  /*20f0*/  IMAD.MOV.U32 R25, RZ, RZ, R5 ;  /* 0x000000ffff197224 */ /* 0x000fc800078e0005 */
[----:B------:R1:W-:Y:S04]  /*2100*/  @P4 STG.E desc[UR36][R10.64+0x4], R61 ;  /* 0x0000043d0a004986 */ /* 0x0003e8000c101924 */
[----:B------:R-:W2:Y:S01]  /*2110*/  @P0 LDG.E.LTC128B R25, desc[UR36][R14.64] ;  /* 0x000000240e190981 */ /* 0x000ea2000c1e1920 */
[C---:B------:R-:W-:Y:S01]  /*2120*/  SHF.L.U64.HI R13, R64.reuse, 0x5, R65 ;  /* 0x00000005400d7819 */ /* 0x040fe20000010241 */
[----:B------:R-:W-:Y:S01]  /*2130*/  BSSY B1, `(.L_x_32) ;  /* 0x0000010000017945 */ /* 0x000fe20003800000 */
[----:B------:R-:W-:Y:S02]  /*2140*/  LEA R12, P3, R64, R10, 0x5 ;  /* 0x0000000a400c7211 */ /* 0x000fe400078628ff */
[----:B------:R-:W-:Y:S02]  /*2150*/  IADD3 R20, P2, R8, R60, RZ ;  /* 0x0000003c08147210 */ /* 0x000fe40007f5e0ff */
[----:B------:R-:W-:Y:S01]  /*2160*/  ISETP.GT.AND P1, PT, R3, 0x8, P1 ;  /* 0x000000080300780c */ /* 0x000fe20000f24270 */
[----:B------:R-:W-:-:S02]  /*2170*/  IMAD.X R13, R13, 0x1, R11, P3 ;  /* 0x000000010d0d7824 */ /* 0x000fc400018e060b */
[----:B------:R-:W-:Y:S01]  /*2180*/  IMAD.X R21, R9, 0x1, R63, P2 ;  /* 0x0000000109157824 */ /* 0x000fe200010e063f */
[----:B------:R-:W-:Y:S01]  /*2190*/  ISETP.GT.AND P2, PT, R4, 0x8, PT ;  /* 0x000000080400780c */ /* 0x000fe20003f44270 */
[----:B------:R-:W-:-:S04]  /*21a0*/  IMAD.WIDE.U32 R20, R57, R66, R20 ;  /* 0x0000004239147225 */ /* 0x000fc800078e0014 */
[----:B------:R-:W-:Y:S01]  /*21b0*/  IMAD.IADD R9, R59, 0x1, R21 ;  /* 0x000000013b097824 */ /* 0x000fe200078e0215 */
[----:B------:R-:W-:-:S04]  /*21c0*/  LEA R8, P4, R20, R68, 0x2 ;  /* 0x0000004414087211 */ /* 0x000fc800078810ff */
[----:B------:R-:W-:Y:S01]  /*21d0*/  LEA.HI.X R9, R20, R69, R9, 0x2, P4 ;  /* 0x0000004514097211 */ /* 0x000fe200020f1409 */
[----:B--2---:R-:W-:-:S04]  /*21e0*/  FMUL R5, R25, R56 ;  /* 0x0000003819057220 */ /* 0x004fc80000400000 */
[----:B------:R-:W-:-:S05]  /*21f0*/  FFMA R5, R26, R23, R5 ;  /* 0x000000171a057223 */ /* 0x000fca0000000005 */
[----:B------:R1:W-:Y:S01]  /*2200*/  @P0 STG.E desc[UR36][R12.64], R5 ;  /* 0x000000050c000986 */ /* 0x0003e2000c101924 */
[----:B------:R-:W-:Y:S05]  /*2210*/  @!P1 BRA `(.L_x_33) ;  /* 0x0000000000049947 */ /* 0x000fea0003800000 */
[----:B------:R2:W5:Y:S02]  /*2220*/  LDG.E.LTC128B R25, desc[UR36][R8.64+0x4] ;  /* 0x0000042408197981 */ /* 0x000564000c1e1920 */
.L_x_33:
[----:B------:R-:W-:Y:S05]  /*2230*/  BSYNC B1 ;  /* 0x0000000000017941 */ /* 0x000fea0003800000 */
.L_x_32:
[----:B-----5:R-:W-:Y:S01]  /*2240*/  FMUL R14, R25, R56 ;  /* 0x00000038190e7220 */ /* 0x020fe20000400000 */
[----:B------:R-:W-:Y:S01]  /*2250*/  ISETP.GT.AND P3, PT, R3, RZ, P2 ;  /* 0x000000ff0300720c */ /* 0x000fe20001764270 */
[----:B------:R-:W-:Y:S01]  /*2260*/  BSSY B1, `(.L_x_34) ;  /* 0x0000006000017945 */ /* 0x000fe20003800000 */
[----:B------:R-:W-:Y:S01]  /*2270*/  ISETP.GT.AND P0, PT, R4, 0x9, PT ;  /* 0x000000090400780c */ /* 0x000fe20003f04270 */
[----:B------:R-:W-:-:S05]  /*2280*/  FFMA R27, R27, R23, R14 ;  /* 0x000000171b1b7223 */ /* 0x000fca000000000e */
[----:B------:R3:W-:Y:S05]  /*2290*/  @P1 STG.E desc[UR36][R12.64+0x4], R27 ;  /* 0x0000041b0c001986 */ /* 0x0007ea000c101924 */
[----:B------:R-:W-:Y:S05]  /*22a0*/  @!P3 BRA `(.L_x_35) ;  /* 0x000000000004b947 */ /* 0x000fea0003800000 */
[----:B------:R4:W5:Y:S02]  /*22b0*/  LDG.E.LTC128B R25, desc[UR36][R6.64+0x20] ;  /* 0x0000202406197981 */ /* 0x000964000c1e1920 */
.L_x_35:
[----:B------:R-:W-:Y:S05]  /*22c0*/  BSYNC B1 ;  /* 0x0000000000017941 */ /* 0x000fea0003800000 */
.L_x_34:
[----:B-1---5:R-:W-:Y:S01]  /*22d0*/  FMUL R5, R25, R56 ;  /* 0x0000003819057220 */ /* 0x022fe20000400000 */
[----:B------:R-:W-:Y:S01]  /*22e0*/  ISETP.GT.AND P1, PT, R3, RZ, P0 ;  /* 0x000000ff0300720c */ /* 0x000fe20000724270 */
[----:B------:R-:W-:Y:S02]  /*22f0*/  BSSY B1, `(.L_x_36) ;  /* 0x0000005000017945 */ /* 0x000fe40003800000 */
[----:B------:R-:W-:-:S05]  /*2300*/  FFMA R5, R28, R23, R5 ;  /* 0x000000171c057223 */ /* 0x000fca0000000005 */
[----:B------:R1:W-:Y:S05]  /*2310*/  @P3 STG.E desc[UR36][R10.64+0x20], R5 ;  /* 0x000020050a003986 */ /* 0x0003ea000c101924 */
[----:B------:R-:W-:Y:S05]  /*2320*/  @!P1 BRA `(.L_x_37) ;  /* 0x0000000000049947 */ /* 0x000fea0003800000 */
[----:B------:R0:W5:Y:S02]  /*2330*/  LDG.E.LTC128B R25, desc[UR36][R6.64+0x24] ;  /* 0x0000242406197981 */ /* 0x000164000c1e1920 */
.L_x_37:
[----:B------:R-:W-:Y:S05]  /*2340*/  BSYNC B1 ;  /* 0x0000000000017941 */ /* 0x000fea0003800000 */
.L_x_36:
[----:B-----5:R-:W-:Y:S01]  /*2350*/  FMUL R14, R25, R56 ;  /* 0x00000038190e7220 */ /* 0x020fe20000400000 */
[----:B------:R-:W-:Y:S01]  /*2360*/  ISETP.GT.AND P2, PT, R3, 0x8, P2 ;  /* 0x000000080300780c */ /* 0x000fe20001744270 */
[----:B------:R-:W-:Y:S02]  /*2370*/  BSSY B1, `(.L_x_38) ;  /* 0x0000005000017945 */ /* 0x000fe40003800000 */
[----:B------:R-:W-:-:S05]  /*2380*/  FFMA R29, R29, R23, R14 ;  /* 0x000000171d1d7223 */ /* 0x000fca000000000e */
[----:B------:R0:W-:Y:S05]  /*2390*/  @P1 STG.E desc[UR36][R10.64+0x24], R29 ;  /* 0x0000241d0a001986 */ /* 0x0001ea000c101924 */
[----:B------:R-:W-:Y:S05]  /*23a0*/  @!P2 BRA `(.L_x_39) ;  /* 0x000000000004a947 */ /* 0x000fea0003800000 */
[----:B------:R0:W5:Y:S02]  /*23b0*/  LDG.E.LTC128B R25, desc[UR36][R8.64+0x20] ;  /* 0x0000202408197981 */ /* 0x000164000c1e1920 */
.L_x_39:
[----:B------:R-:W-:Y:S05]  /*23c0*/  BSYNC B1 ;  /* 0x0000000000017941 */ /* 0x000fea0003800000 */
.L_x_38:
[----:B-1---5:R-:W-:Y:S01]  /*23d0*/  FMUL R5, R25, R56 ;  /* 0x0000003819057220 */ /* 0x022fe20000400000 */
[----:B------:R-:W-:Y:S01]  /*23e0*/  ISETP.GT.AND P0, PT, R3, 0x8, P0 ;  /* 0x000000080300780c */ /* 0x000fe20000704270 */
[----:B------:R-:W-:Y:S01]  /*23f0*/  BSSY B1, `(.L_x_40) ;  /* 0x0000006000017945 */ /* 0x000fe20003800000 */
[----:B------:R-:W-:Y:S01]  /*2400*/  ISETP.GT.AND P1, PT, R4, 0x10, PT ;  /* 0x000000100400780c */ /* 0x000fe20003f24270 */
[----:B------:R-:W-:-:S05]  /*2410*/  FFMA R5, R30, R23, R5 ;  /* 0x000000171e057223 */ /* 0x000fca0000000005 */
[----:B------:R1:W-:Y:S05]  /*2420*/  @P2 STG.E desc[UR36][R12.64+0x20], R5 ;  /* 0x000020050c002986 */ /* 0x0003ea000c101924 */
[----:B------:R-:W-:Y:S05]  /*2430*/  @!P0 BRA `(.L_x_41) ;  /* 0x0000000000048947 */ /* 0x000fea0003800000 */
[----:B------:R0:W5:Y:S02]  /*2440*/  LDG.E.LTC128B R25, desc[UR36][R8.64+0x24] ;  /* 0x0000242408197981 */ /* 0x000164000c1e1920 */
.L_x_41:
[----:B------:R-:W-:Y:S05]  /*2450*/  BSYNC B1 ;  /* 0x0000000000017941 */ /* 0x000fea0003800000 */
.L_x_40:
        /* <DEDUP_REMOVED lines=8> */
.L_x_43:
[----:B------:R-:W-:Y:S05]  /*24e0*/  BSYNC B1 ;  /* 0x0000000000017941 */ /* 0x000fea0003800000 */
.L_x_42:
[----:B-1---5:R-:W-:Y:S01]  /*24f0*/  FMUL R5, R25, R56 ;  /* 0x0000003819057220 */ /* 0x022fe20000400000 */
[----:B------:R-:W-:Y:S01]  /*2500*/  ISETP.GT.AND P0, PT, R3, RZ, P2 ;  /* 0x000000ff0300720c */ /* 0x000fe20001704270 */
[----:B------:R-:W-:Y:S02]  /*2510*/  BSSY B1, `(.L_x_44) ;  /* 0x0000005000017945 */ /* 0x000fe40003800000 */
[----:B------:R-:W-:-:S05]  /*2520*/  FFMA R5, R32, R23, R5 ;  /* 0x0000001720057223 */ /* 0x000fca0000000005 */
[----:B------:R1:W-:Y:S05]  /*2530*/  @P3 STG.E desc[UR36][R10.64+0x40], R5 ;  /* 0x000040050a003986 */ /* 0x0003ea000c101924 */
[----:B------:R-:W-:Y:S05]  /*2540*/  @!P0 BRA `(.L_x_45) ;  /* 0x0000000000048947 */ /* 0x000fea0003800000 */
[----:B------:R0:W5:Y:S02]  /*2550*/  LDG.E.LTC128B R25, desc[UR36][R6.64+0x44] ;  /* 0x0000442406197981 */ /* 0x000164000c1e1920 */
.L_x_45:
[----:B------:R-:W-:Y:S05]  /*2560*/  BSYNC B1 ;  /* 0x0000000000017941 */ /* 0x000fea0003800000 */
.L_x_44:
[----:B-----5:R-:W-:Y:S01]  /*2570*/  FMUL R14, R25, R56 ;  /* 0x00000038190e7220 */ /* 0x020fe20000400000 */
[----:B------:R-:W-:Y:S01]  /*2580*/  ISETP.GT.AND P1, PT, R3, 0x8, P1 ;  /* 0x000000080300780c */ /* 0x000fe20000f24270 */
[----:B------:R-:W-:Y:S02]  /*2590*/  BSSY B1, `(.L_x_46) ;  /* 0x0000005000017945 */ /* 0x000fe40003800000 */
[----:B------:R-:W-:-:S05]  /*25a0*/  FFMA R33, R33, R23, R14 ;  /* 0x0000001721217223 */ /* 0x000fca000000000e */
[----:B------:R0:W-:Y:S05]  /*25b0*/  @P0 STG.E desc[UR36][R10.64+0x44], R33 ;  /* 0x000044210a000986 */ /* 0x0001ea000c101924 */
[----:B------:R-:W-:Y:S05]  /*25c0*/  @!P1 BRA `(.L_x_47) ;  /* 0x0000000000049947 */ /* 0x000fea0003800000 */
[----:B------:R0:W5:Y:S02]  /*25d0*/  LDG.E.LTC128B R25, desc[UR36][R8.64+0x40] ;  /* 0x0000402408197981 */ /* 0x000164000c1e1920 */
.L_x_47:
[----:B------:R-:W-:Y:S05]  /*25e0*/  BSYNC B1 ;  /* 0x0000000000017941 */ /* 0x000fea0003800000 */
.L_x_46:
        /* <DEDUP_REMOVED lines=8> */
.L_x_49:
[----:B------:R-:W-:Y:S05]  /*2670*/  BSYNC B1 ;  /* 0x0000000000017941 */ /* 0x000fea0003800000 */
.L_x_48:
        /* <DEDUP_REMOVED lines=8> */
.L_x_51:
[----:B------:R-:W-:Y:S05]  /*2700*/  BSYNC B1 ;  /* 0x0000000000017941 */ /* 0x000fea0003800000 */
.L_x_50:
[----:B-1---5:R-:W-:Y:S01]  /*2710*/  FMUL R5, R25, R56 ;  /* 0x0000003819057220 */ /* 0x022fe20000400000 */
[----:B------:R-:W-:Y:S01]  /*2720*/  ISETP.GT.AND P2, PT, R3, RZ, P1 ;  /* 0x000000ff0300720c */ /* 0x000fe20000f44270 */
[----:B------:R-:W-:Y:S02]  /*2730*/  BSSY B1, `(.L_x_52) ;  /* 0x0000005000017945 */ /* 0x000fe40003800000 */
[----:B------:R-:W-:-:S05]  /*2740*/  FFMA R5, R36, R23, R5 ;  /* 0x0000001724057223 */ /* 0x000fca0000000005 */
[----:B------:R1:W-:Y:S05]  /*2750*/  @P3 STG.E desc[UR36][R10.64+0x60], R5 ;  /* 0x000060050a003986 */ /* 0x0003ea000c101924 */
[----:B------:R-:W-:Y:S05]  /*2760*/  @!P2 BRA `(.L_x_53) ;  /* 0x000000000004a947 */ /* 0x000fea0003800000 */
[----:B------:R0:W5:Y:S02]  /*2770*/  LDG.E.LTC128B R25, desc[UR36][R6.64+0x64] ;  /* 0x0000642406197981 */ /* 0x000164000c1e1920 */
.L_x_53:
[----:B------:R-:W-:Y:S05]  /*2780*/  BSYNC B1 ;  /* 0x0000000000017941 */ /* 0x000fea0003800000 */
.L_x_52:
[----:B-----5:R-:W-:Y:S01]  /*2790*/  FMUL R14, R25, R56 ;  /* 0x00000038190e7220 */ /* 0x020fe20000400000 */
[----:B------:R-:W-:Y:S01]  /*27a0*/  ISETP.GT.AND P0, PT, R3, 0x8, P0 ;  /* 0x000000080300780c */ /* 0x000fe20000704270 */
[----:B------:R-:W-:Y:S02]  /*27b0*/  BSSY B1, `(.L_x_54) ;  /* 0x0000005000017945 */ /* 0x000fe40003800000 */
[----:B------:R-:W-:-:S05]  /*27c0*/  FFMA R37, R37, R23, R14 ;  /* 0x0000001725257223 */ /* 0x000fca000000000e */
[----:B------:R0:W-:Y:S05]  /*27d0*/  @P2 STG.E desc[UR36][R10.64+0x64], R37 ;  /* 0x000064250a002986 */ /* 0x0001ea000c101924 */
[----:B------:R-:W-:Y:S05]  /*27e0*/  @!P0 BRA `(.L_x_55) ;  /* 0x0000000000048947 */ /* 0x000fea0003800000 */
[----:B------:R0:W5:Y:S02]  /*27f0*/  LDG.E.LTC128B R25, desc[UR36][R8.64+0x60] ;  /* 0x0000602408197981 */ /* 0x000164000c1e1920 */
.L_x_55:
[----:B------:R-:W-:Y:S05]  /*2800*/  BSYNC B1 ;  /* 0x0000000000017941 */ /* 0x000fea0003800000 */
.L_x_54:
        /* <DEDUP_REMOVED lines=8> */
.L_x_57:
[----:B------:R-:W-:Y:S05]  /*2890*/  BSYNC B1 ;  /* 0x0000000000017941 */ /* 0x000fea0003800000 */
.L_x_56:
        /* <DEDUP_REMOVED lines=8> */
.L_x_59:
[----:B------:R-:W-:Y:S05]  /*2920*/  BSYNC B1 ;  /* 0x0000000000017941 */ /* 0x000fea0003800000 */
.L_x_58:
[----:B-1---5:R-:W-:Y:S01]  /*2930*/  FMUL R5, R25, R56 ;  /* 0x0000003819057220 */ /* 0x022fe20000400000 */
[----:B------:R-:W-:Y:S01]  /*2940*/  ISETP.GT.AND P1, PT, R3, RZ, P0 ;  /* 0x000000ff0300720c */ /* 0x000fe20000724270 */
[----:B------:R-:W-:Y:S02]  /*2950*/  BSSY B1, `(.L_x_60) ;  /* 0x0000005000017945 */ /* 0x000fe40003800000 */
[----:B------:R-:W-:-:S05]  /*2960*/  FFMA R5, R40, R23, R5 ;  /* 0x0000001728057223 */ /* 0x000fca0000000005 */
[----:B------:R1:W-:Y:S05]  /*2970*/  @P3 STG.E desc[UR36][R10.64+0x80], R5 ;  /* 0x000080050a003986 */ /* 0x0003ea000c101924 */
[----:B------:R-:W-:Y:S05]  /*2980*/  @!P1 BRA `(.L_x_61) ;  /* 0x0000000000049947 */ /* 0x000fea0003800000 */
[----:B------:R0:W5:Y:S02]  /*2990*/  LDG.E.LTC128B R25, desc[UR36][R6.64+0x84] ;  /* 0x0000842406197981 */ /* 0x000164000c1e1920 */
.L_x_61:
[----:B------:R-:W-:Y:S05]  /*29a0*/  BSYNC B1 ;  /* 0x0000000000017941 */ /* 0x000fea0003800000 */
.L_x_60:
[----:B-----5:R-:W-:Y:S01]  /*29b0*/  FMUL R14, R25, R56 ;  /* 0x00000038190e7220 */ /* 0x020fe20000400000 */
[----:B------:R-:W-:Y:S01]  /*29c0*/  ISETP.GT.AND P2, PT, R3, 0x8, P2 ;  /* 0x000000080300780c */ /* 0x000fe20001744270 */
[----:B------:R-:W-:Y:S02]  /*29d0*/  BSSY B1, `(.L_x_62) ;  /* 0x0000005000017945 */ /* 0x000fe40003800000 */
[----:B------:R-:W-:-:S05]  /*29e0*/  FFMA R41, R41, R23, R14 ;  /* 0x0000001729297223 */ /* 0x000fca000000000e */
[----:B------:R0:W-:Y:S05]  /*29f0*/  @P1 STG.E desc[UR36][R10.64+0x84], R41 ;  /* 0x000084290a001986 */ /* 0x0001ea000c101924 */
[----:B------:R-:W-:Y:S05]  /*2a00*/  @!P2 BRA `(.L_x_63) ;  /* 0x000000000004a947 */ /* 0x000fea0003800000 */
[----:B------:R0:W5:Y:S02]  /*2a10*/  LDG.E.LTC128B R25, desc[UR36][R8.64+0x80] ;  /* 0x0000802408197981 */ /* 0x000164000c1e1920 */
.L_x_63:
[----:B------:R-:W-:Y:S05]  /*2a20*/  BSYNC B1 ;  /* 0x0000000000017941 */ /* 0x000fea0003800000 */
.L_x_62:
        /* <DEDUP_REMOVED lines=8> */
.L_x_65:
[----:B------:R-:W-:Y:S05]  /*2ab0*/  BSYNC B1 ;  /* 0x0000000000017941 */ /* 0x000fea0003800000 */
.L_x_64:
        /* <DEDUP_REMOVED lines=8> */
.L_x_67:
[----:B------:R-:W-:Y:S05]  /*2b40*/  BSYNC B1 ;  /* 0x0000000000017941 */ /* 0x000fea0003800000 */
.L_x_66:
[----:B-1---5:R-:W-:Y:S01]  /*2b50*/  FMUL R5, R25, R56 ;  /* 0x0000003819057220 */ /* 0x022fe20000400000 */
[----:B------:R-:W-:Y:S01]  /*2b60*/  ISETP.GT.AND P0, PT, R3, RZ, P2 ;  /* 0x000000ff0300720c */ /* 0x000fe20001704270 */
[----:B------:R-:W-:Y:S02]  /*2b70*/  BSSY B1, `(.L_x_68) ;  /* 0x0000005000017945 */ /* 0x000fe40003800000 */
[----:B------:R-:W-:-:S05]  /*2b80*/  FFMA R5, R44, R23, R5 ;  /* 0x000000172c057223 */ /* 0x000fca0000000005 */
[----:B------:R1:W-:Y:S05]  /*2b90*/  @P3 STG.E desc[UR36][R10.64+0xa0], R5 ;  /* 0x0000a0050a003986 */ /* 0x0003ea000c101924 */
[----:B------:R-:W-:Y:S05]  /*2ba0*/  @!P0 BRA `(.L_x_69) ;  /* 0x0000000000048947 */ /* 0x000fea0003800000 */
[----:B------:R0:W5:Y:S02]  /*2bb0*/  LDG.E.LTC128B R25, desc[UR36][R6.64+0xa4] ;  /* 0x0000a42406197981 */ /* 0x000164000c1e1920 */
.L_x_69:
[----:B------:R-:W-:Y:S05]  /*2bc0*/  BSYNC B1 ;  /* 0x0000000000017941 */ /* 0x000fea0003800000 */
.L_x_68:
[----:B-----5:R-:W-:Y:S01]  /*2bd0*/  FMUL R14, R25, R56 ;  /* 0x00000038190e7220 */ /* 0x020fe20000400000 */
[----:B------:R-:W-:Y:S01]  /*2be0*/  ISETP.GT.AND P1, PT, R3, 0x8, P1 ;  /* 0x000000080300780c */ /* 0x000fe20000f24270 */
[----:B------:R-:W-:Y:S02]  /*2bf0*/  BSSY B1, `(.L_x_70) ;  /* 0x0000005000017945 */ /* 0x000fe40003800000 */
[----:B------:R-:W-:-:S05]  /*2c00*/  FFMA R45, R45, R23, R14 ;  /* 0x000000172d2d7223 */ /* 0x000fca000000000e */
[----:B------:R0:W-:Y:S05]  /*2c10*/  @P0 STG.E desc[UR36][R10.64+0xa4], R45 ;  /* 0x0000a42d0a000986 */ /* 0x0001ea000c101924 */
[----:B------:R-:W-:Y:S05]  /*2c20*/  @!P1 BRA `(.L_x_71) ;  /* 0x0000000000049947 */ /* 0x000fea0003800000 */
[----:B------:R0:W5:Y:S02]  /*2c30*/  LDG.E.LTC128B R25, desc[UR36][R8.64+0xa0] ;  /* 0x0000a02408197981 */ /* 0x000164000c1e1920 */
.L_x_71:
[----:B------:R-:W-:Y:S05]  /*2c40*/  BSYNC B1 ;  /* 0x0000000000017941 */ /* 0x000fea0003800000 */
.L_x_70:
        /* <DEDUP_REMOVED lines=8> */
.L_x_73:
[----:B------:R-:W-:Y:S05]  /*2cd0*/  BSYNC B1 ;  /* 0x0000000000017941 */ /* 0x000fea0003800000 */
.L_x_72:
        /* <DEDUP_REMOVED lines=8> */
.L_x_75:
[----:B------:R-:W-:Y:S05]  /*2d60*/  BSYNC B1 ;  /* 0x0000000000017941 */ /* 0x000fea0003800000 */
.L_x_74:
[----:B-1---5:R-:W-:Y:S01]  /*2d70*/  FMUL R5, R25, R56 ;  /* 0x0000003819057220 */ /* 0x022fe20000400000 */
[----:B------:R-:W-:Y:S01]  /*2d80*/  ISETP.GT.AND P2, PT, R3, RZ, P1 ;  /* 0x000000ff0300720c */ /* 0x000fe20000f44270 */
[----:B------:R-:W-:Y:S02]  /*2d90*/  BSSY B1, `(.L_x_76) ;  /* 0x0000005000017945 */ /* 0x000fe40003800000 */
[----:B------:R-:W-:-:S05]  /*2da0*/  FFMA R5, R48, R23, R5 ;  /* 0x0000001730057223 */ /* 0x000fca0000000005 */
[----:B------:R1:W-:Y:S05]  /*2db0*/  @P3 STG.E desc[UR36][R10.64+0xc0], R5 ;  /* 0x0000c0050a003986 */ /* 0x0003ea000c101924 */
[----:B------:R-:W-:Y:S05]  /*2dc0*/  @!P2 BRA `(.L_x_77) ;  /* 0x000000000004a947 */ /* 0x000fea0003800000 */
[----:B------:R0:W5:Y:S02]  /*2dd0*/  LDG.E.LTC128B R25, desc[UR36][R6.64+0xc4] ;  /* 0x0000c42406197981 */ /* 0x000164000c1e1920 */
.L_x_77:
[----:B------:R-:W-:Y:S05]  /*2de0*/  BSYNC B1 ;  /* 0x0000000000017941 */ /* 0x000fea0003800000 */
.L_x_76:
[----:B-----5:R-:W-:Y:S01]  /*2df0*/  FMUL R14, R25, R56 ;  /* 0x00000038190e7220 */ /* 0x020fe20000400000 */
[----:B------:R-:W-:Y:S01]  /*2e00*/  ISETP.GT.AND P0, PT, R3, 0x8, P0 ;  /* 0x000000080300780c */ /* 0x000fe20000704270 */
[----:B------:R-:W-:Y:S02]  /*2e10*/  BSSY B1, `(.L_x_78) ;  /* 0x0000005000017945 */ /* 0x000fe40003800000 */
[----:B------:R-:W-:-:S05]  /*2e20*/  FFMA R49, R49, R23, R14 ;  /* 0x0000001731317223 */ /* 0x000fca000000000e */
[----:B------:R0:W-:Y:S05]  /*2e30*/  @P2 STG.E desc[UR36][R10.64+0xc4], R49 ;  /* 0x0000c4310a002986 */ /* 0x0001ea000c101924 */
[----:B------:R-:W-:Y:S05]  /*2e40*/  @!P0 BRA `(.L_x_79) ;  /* 0x0000000000048947 */ /* 0x000fea0003800000 */
[----:B------:R0:W5:Y:S02]  /*2e50*/  LDG.E.LTC128B R25, desc[UR36][R8.64+0xc0] ;  /* 0x0000c02408197981 */ /* 0x000164000c1e1920 */
.L_x_79:
[----:B------:R-:W-:Y:S05]  /*2e60*/  BSYNC B1 ;  /* 0x0000000000017941 */ /* 0x000fea0003800000 */
.L_x_78:
        /* <DEDUP_REMOVED lines=8> */
.L_x_81:
[----:B------:R-:W-:Y:S05]  /*2ef0*/  BSYNC B1 ;  /* 0x0000000000017941 */ /* 0x000fea0003800000 */
.L_x_80:
[----:B-----5:R-:W-:Y:S01]  /*2f00*/  FMUL R14, R25, R56 ;  /* 0x00000038190e7220 */ /* 0x020fe20000400000 */
[----:B------:R-:W-:Y:S01]  /*2f10*/  ISETP.GT.AND P0, PT, R4, 0x39, PT ;  /* 0x000000390400780c */ /* 0x000fe20003f04270 */
[----:B------:R-:W-:Y:S01]  /*2f20*/  @P1 IMAD.MOV.U32 R4, RZ, RZ, R12 ;  /* 0x000000ffff041224 */ /* 0x000fe200078e000c */
[----:B------:R-:W-:Y:S01]  /*2f30*/  ISETP.GT.AND P3, PT, R3, RZ, P2 ;  /* 0x000000ff0300720c */ /* 0x000fe20001764270 */
[----:B------:R-:W-:Y:S01]  /*2f40*/  FFMA R51, R51, R23, R14 ;  /* 0x0000001733337223 */ /* 0x000fe2000000000e */
[----:B-1----:R-:W-:Y:S01]  /*2f50*/  @P1 IMAD.MOV.U32 R5, RZ, RZ, R13 ;  /* 0x000000ffff051224 */ /* 0x002fe200078e000d */
[----:B------:R-:W-:Y:S04]  /*2f60*/  BSSY B1, `(.L_x_82) ;  /* 0x0000004000017945 */ /* 0x000fe80003800000 */
[----:B------:R1:W-:Y:S06]  /*2f70*/  @P1 STG.E desc[UR36][R4.64+0xc4], R51 ;  /* 0x0000c43304001986 */ /* 0x0003ec000c101924 */
[----:B------:R-:W-:Y:S05]  /*2f80*/  @!P3 BRA `(.L_x_83) ;  /* 0x000000000004b947 */ /* 0x000fea0003800000 */
[----:B------:R0:W5:Y:S02]  /*2f90*/  LDG.E.LTC128B R25, desc[UR36][R6.64+0xe0] ;  /* 0x0000e02406197981 */ /* 0x000164000c1e1920 */
.L_x_83:
[----:B------:R-:W-:Y:S05]  /*2fa0*/  BSYNC B1 ;  /* 0x0000000000017941 */ /* 0x000fea0003800000 */
.L_x_82:
[----:B-1---5:R-:W-:Y:S01]  /*2fb0*/  FMUL R5, R25, R56 ;  /* 0x0000003819057220 */ /* 0x022fe20000400000 */
[----:B------:R-:W-:Y:S01]  /*2fc0*/  @P3 IMAD.MOV.U32 R4, RZ, RZ, R10 ;  /* 0x000000ffff043224 */ /* 0x000fe200078e000a */
[----:B------:R-:W-:Y:S01]  /*2fd0*/  ISETP.GT.AND P1, PT, R3, RZ, P0 ;  /* 0x000000ff0300720c */ /* 0x000fe20000724270 */
[----:B------:R-:W-:Y:S01]  /*2fe0*/  BSSY B1, `(.L_x_84) ;  /* 0x0000006000017945 */ /* 0x000fe20003800000 */
[----:B------:R-:W-:Y:S01]  /*2ff0*/  FFMA R15, R52, R23, R5 ;  /* 0x00000017340f7223 */ /* 0x000fe20000000005 */
[----:B------:R-:W-:-:S05]  /*3000*/  @P3 IMAD.MOV.U32 R5, RZ, RZ, R11 ;  /* 0x000000ffff053224 */ /* 0x000fca00078e000b */
[----:B------:R1:W-:Y:S05]  /*3010*/  @P3 STG.E desc[UR36][R4.64+0xe0], R15 ;  /* 0x0000e00f04003986 */ /* 0x0003ea000c101924 */
[----:B------:R-:W-:Y:S05]  /*3020*/  @!P1 BRA `(.L_x_85) ;  /* 0x0000000000049947 */ /* 0x000fea0003800000 */
[----:B------:R0:W5:Y:S02]  /*3030*/  LDG.E.LTC128B R25, desc[UR36][R6.64+0xe4] ;  /* 0x0000e42406197981 */ /* 0x000164000c1e1920 */
.L_x_85:
[----:B------:R-:W-:Y:S05]  /*3040*/  BSYNC B1 ;  /* 0x0000000000017941 */ /* 0x000fea0003800000 */
.L_x_84:
[----:B-1---5:R-:W-:Y:S01]  /*3050*/  FMUL R4, R25, R56 ;  /* 0x0000003819047220 */ /* 0x022fe20000400000 */
[----:B------:R-:W-:Y:S01]  /*3060*/  ISETP.GT.AND P2, PT, R3, 0x8, P2 ;  /* 0x000000080300780c */ /* 0x000fe20001744270 */
[----:B------:R-:W-:Y:S02]  /*3070*/  BSSY B1, `(.L_x_86) ;  /* 0x0000005000017945 */ /* 0x000fe40003800000 */
[----:B------:R-:W-:-:S05]  /*3080*/  FFMA R53, R53, R23, R4 ;  /* 0x0000001735357223 */ /* 0x000fca0000000004 */
[----:B------:R1:W-:Y:S05]  /*3090*/  @P1 STG.E desc[UR36][R10.64+0xe4], R53 ;  /* 0x0000e4350a001986 */ /* 0x0003ea000c101924 */
[----:B------:R-:W-:Y:S05]  /*30a0*/  @!P2 BRA `(.L_x_87) ;  /* 0x000000000004a947 */ /* 0x000fea0003800000 */
[----:B------:R0:W5:Y:S02]  /*30b0*/  LDG.E.LTC128B R25, desc[UR36][R8.64+0xe0] ;  /* 0x0000e02408197981 */ /* 0x000164000c1e1920 */
.L_x_87:
[----:B------:R-:W-:Y:S05]  /*30c0*/  BSYNC B1 ;  /* 0x0000000000017941 */ /* 0x000fea0003800000 */
.L_x_86:
[----:B-----5:R-:W-:Y:S01]  /*30d0*/  FMUL R5, R25, R56 ;  /* 0x0000003819057220 */ /* 0x020fe20000400000 */
[----:B------:R-:W-:Y:S01]  /*30e0*/  @P2 IMAD.MOV.U32 R4, RZ, RZ, R12 ;  /* 0x000000ffff042224 */ /* 0x000fe200078e000c */
[----:B------:R-:W-:Y:S01]  /*30f0*/  ISETP.GT.AND P0, PT, R3, 0x8, P0 ;  /* 0x000000080300780c */ /* 0x000fe20000704270 */
[----:B------:R-:W-:Y:S01]  /*3100*/  BSSY B1, `(.L_x_88) ;  /* 0x0000006000017945 */ /* 0x000fe20003800000 */
[----:B0---4-:R-:W-:Y:S01]  /*3110*/  FFMA R7, R54, R23, R5 ;  /* 0x0000001736077223 */ /* 0x011fe20000000005 */
[----:B------:R-:W-:-:S05]  /*3120*/  @P2 IMAD.MOV.U32 R5, RZ, RZ, R13 ;  /* 0x000000ffff052224 */ /* 0x000fca00078e000d */
[----:B------:R0:W-:Y:S05]  /*3130*/  @P2 STG.E desc[UR36][R4.64+0xe0], R7 ;  /* 0x0000e00704002986 */ /* 0x0001ea000c101924 */
[----:B------:R-:W-:Y:S05]  /*3140*/  @!P0 BRA `(.L_x_89) ;  /* 0x0000000000048947 */ /* 0x000fea0003800000 */
[----:B------:R4:W5:Y:S02]  /*3150*/  LDG.E.LTC128B R25, desc[UR36][R8.64+0xe4] ;  /* 0x0000e42408197981 */ /* 0x000964000c1e1920 */
.L_x_89:
[----:B------:R-:W-:Y:S05]  /*3160*/  BSYNC B1 ;  /* 0x0000000000017941 */ /* 0x000fea0003800000 */
.L_x_88:
[----:B0----5:R-:W-:-:S04]  /*3170*/  FMUL R4, R25, R56 ;  /* 0x0000003819047220 */ /* 0x021fc80000400000 */
[----:B------:R-:W-:Y:S01]  /*3180*/  FFMA R55, R55, R23, R4 ;  /* 0x0000001737377223 */ /* 0x000fe20000000004 */
[----:B------:R-:W-:Y:S06]  /*3190*/  @!P0 BRA `(.L_x_90) ;  /* 0x0000000800088947 */ /* 0x000fec0003800000 */
[----:B------:R0:W-:Y:S01]  /*31a0*/  STG.E desc[UR36][R12.64+0xe4], R55 ;  /* 0x0000e4370c007986 */ /* 0x0001e2000c101924 */
[----:B------:R-:W-:Y:S05]  /*31b0*/  BRA `(.L_x_90) ;  /* 0x0000000800007947 */ /* 0x000fea0003800000 */
.L_x_29:
[----:B------:R-:W-:Y:S01]  /*31c0*/  ISETP.GT.AND P3, PT, R4, 0x1, PT ;  /* 0x000000010400780c */ /* 0x000fe20003f64270 */
[----:B------:R-:W-:Y:S01]  /*31d0*/  ULDC.64 UR4, c[0x0][0x5c0] ;  /* 0x0001700000047ab9 */ /* 0x000fe20000000a00 */
[-C--:B------:R-:W-:Y:S01]  /*31e0*/  FMUL R5, R24, R23.reuse ;  /* 0x0000001718057220 */ /* 0x080fe20000400000 */
[C---:B------:R-:W-:Y:S01]  /*31f0*/  LEA R6, P1, R58.reuse, UR4, 0x2 ;  /* 0x000000043a067c11 */ /* 0x040fe2000f8210ff */
[-C--:B------:R-:W-:Y:S01]  /*3200*/  FMUL R25, R25, R23.reuse ;  /* 0x0000001719197220 */ /* 0x080fe20000400000 */
[----:B------:R-:W-:Y:S01]  /*3210*/  ISETP.GT.AND P2, PT, R3, RZ, P3 ;  /* 0x000000ff0300720c */ /* 0x000fe20001f44270 */
[-C--:B------:R-:W-:Y:S01]  /*3220*/  FMUL R27, R27, R23.reuse ;  /* 0x000000171b1b7220 */ /* 0x080fe20000400000 */
[----:B------:R-:W-:Y:S01]  /*3230*/  LEA.HI.X R7, R58, UR5, R73, 0x2, P1 ;  /* 0x000000053a077c11 */ /* 0x000fe200088f1449 */
[-C--:B------:R-:W-:Y:S01]  /*3240*/  FMUL R11, R28, R23.reuse ;  /* 0x000000171c0b7220 */ /* 0x080fe20000400000 */
[----:B------:R-:W-:Y:S01]  /*3250*/  ISETP.GT.AND P0, PT, R3, 0x8, P0 ;  /* 0x000000080300780c */ /* 0x000fe20000704270 */
[-C--:B------:R-:W-:Y:S01]  /*3260*/  FMUL R29, R29, R23.reuse ;  /* 0x000000171d1d7220 */ /* 0x080fe20000400000 */
[C---:B------:R-:W-:Y:S01]  /*3270*/  SHF.L.U64.HI R65, R64.reuse, 0x5, R65 ;  /* 0x0000000540417819 */ /* 0x040fe20000010241 */
[----:B------:R0:W-:Y:S01]  /*3280*/  @P4 STG.E desc[UR36][R6.64], R5 ;  /* 0x0000000506004986 */ /* 0x0001e2000c101924 */
[----:B------:R-:W-:Y:S01]  /*3290*/  LEA R8, P1, R64, R6, 0x5 ;  /* 0x0000000640087211 */ /* 0x000fe200078228ff */
[-C--:B------:R-:W-:Y:S01]  /*32a0*/  FMUL R31, R31, R23.reuse ;  /* 0x000000171f1f7220 */ /* 0x080fe20000400000 */
[C---:B------:R-:W-:Y:S01]  /*32b0*/  ISETP.GT.AND P5, PT, R4.reuse, 0x8, PT ;  /* 0x000000080400780c */ /* 0x040fe20003fa4270 */
[-C--:B------:R-:W-:Y:S01]  /*32c0*/  FMUL R33, R33, R23.reuse ;  /* 0x0000001721217220 */ /* 0x080fe20000400000 */
[----:B------:R-:W-:Y:S01]  /*32d0*/  ISETP.GT.AND P3, PT, R3, 0x8, P3 ;  /* 0x000000080300780c */ /* 0x000fe20001f64270 */
[----:B------:R-:W-:Y:S01]  /*32e0*/  @P2 STG.E desc[UR36][R6.64+0x4], R25 ;  /* 0x0000041906002986 */ /* 0x000fe2000c101924 */
[----:B------:R-:W-:Y:S01]  /*32f0*/  ISETP.GT.AND P4, PT, R4, 0x9, PT ;  /* 0x000000090400780c */ /* 0x000fe20003f84270 */
[----:B------:R-:W-:Y:S01]  /*3300*/  IMAD.X R9, R65, 0x1, R7, P1 ;  /* 0x0000000141097824 */ /* 0x000fe200008e0607 */
[----:B------:R-:W-:Y:S01]  /*3310*/  ISETP.GT.AND P2, PT, R3, RZ, P5 ;  /* 0x000000ff0300720c */ /* 0x000fe20002f44270 */
[-C--:B------:R-:W-:Y:S01]  /*3320*/  FMUL R35, R35, R23.reuse ;  /* 0x0000001723237220 */ /* 0x080fe20000400000 */
[C---:B------:R-:W-:Y:S01]  /*3330*/  ISETP.GT.AND P1, PT, R3.reuse, RZ, P4 ;  /* 0x000000ff0300720c */ /* 0x040fe20002724270 */
[-C--:B0-----:R-:W-:Y:S01]  /*3340*/  FMUL R5, R26, R23.reuse ;  /* 0x000000171a057220 */ /* 0x081fe20000400000 */
[----:B------:R-:W-:Y:S01]  /*3350*/  ISETP.GT.AND P4, PT, R3, 0x8, P4 ;  /* 0x000000080300780c */ /* 0x000fe20002784270 */
[-C--:B------:R-:W-:Y:S01]  /*3360*/  FMUL R37, R37, R23.reuse ;  /* 0x0000001725257220 */ /* 0x080fe20000400000 */
[-C--:B------:R-:W-:Y:S01]  /*3370*/  FMUL R39, R39, R23.reuse ;  /* 0x0000001727277220 */ /* 0x080fe20000400000 */
[-C--:B------:R-:W-:Y:S01]  /*3380*/  FMUL R41, R41, R23.reuse ;  /* 0x0000001729297220 */ /* 0x080fe20000400000 */
[----:B------:R0:W-:Y:S01]  /*3390*/  @P0 STG.E desc[UR36][R8.64], R5 ;  /* 0x0000000508000986 */ /* 0x0001e2000c101924 */
[----:B------:R-:W-:Y:S01]  /*33a0*/  ISETP.GT.AND P0, PT, R3, 0x8, P5 ;  /* 0x000000080300780c */ /* 0x000fe20002f04270 */
[-C--:B------:R-:W-:Y:S01]  /*33b0*/  FMUL R43, R43, R23.reuse ;  /* 0x000000172b2b7220 */ /* 0x080fe20000400000 */
[C---:B------:R-:W-:Y:S01]  /*33c0*/  ISETP.GT.AND P5, PT, R4.reuse, 0x10, PT ;  /* 0x000000100400780c */ /* 0x040fe20003fa4270 */
[----:B------:R-:W-:Y:S01]  /*33d0*/  @P3 STG.E desc[UR36][R8.64+0x4], R27 ;  /* 0x0000041b08003986 */ /* 0x000fe2000c101924 */
[----:B------:R-:W-:Y:S01]  /*33e0*/  ISETP.GT.AND P3, PT, R4, 0x11, PT ;  /* 0x000000110400780c */ /* 0x000fe20003f64270 */
[-C--:B------:R-:W-:Y:S01]  /*33f0*/  FMUL R45, R45, R23.reuse ;  /* 0x000000172d2d7220 */ /* 0x080fe20000400000 */
[-C--:B------:R-:W-:Y:S01]  /*3400*/  FMUL R47, R47, R23.reuse ;  /* 0x000000172f2f7220 */ /* 0x080fe20000400000 */
[----:B------:R1:W-:Y:S01]  /*3410*/  @P2 STG.E desc[UR36][R6.64+0x20], R11 ;  /* 0x0000200b06002986 */ /* 0x0003e2000c101924 */
[----:B------:R-:W-:Y:S01]  /*3420*/  ISETP.GT.AND P2, PT, R3, RZ, P5 ;  /* 0x000000ff0300720c */ /* 0x000fe20002f44270 */
[-C--:B------:R-:W-:Y:S01]  /*3430*/  FMUL R49, R49, R23.reuse ;  /* 0x0000001731317220 */ /* 0x080fe20000400000 */
[-C--:B------:R-:W-:Y:S01]  /*3440*/  FMUL R51, R51, R23.reuse ;  /* 0x0000001733337220 */ /* 0x080fe20000400000 */
[-C--:B0-----:R-:W-:Y:S01]  /*3450*/  FMUL R5, R30, R23.reuse ;  /* 0x000000171e057220 */ /* 0x081fe20000400000 */
[----:B------:R-:W-:Y:S01]  /*3460*/  @P1 STG.E desc[UR36][R6.64+0x24], R29 ;  /* 0x0000241d06001986 */ /* 0x000fe2000c101924 */
[----:B------:R-:W-:Y:S01]  /*3470*/  ISETP.GT.AND P1, PT, R3, RZ, P3 ;  /* 0x000000ff0300720c */ /* 0x000fe20001f24270 */
[-C--:B------:R-:W-:Y:S01]  /*3480*/  FMUL R53, R53, R23.reuse ;  /* 0x0000001735357220 */ /* 0x080fe20000400000 */
[C---:B------:R-:W-:Y:S01]  /*3490*/  ISETP.GT.AND P3, PT, R3.reuse, 0x8, P3 ;  /* 0x000000080300780c */ /* 0x040fe20001f64270 */
[----:B------:R0:W-:Y:S01]  /*34a0*/  @P0 STG.E desc[UR36][R8.64+0x20], R5 ;  /* 0x0000200508000986 */ /* 0x0001e2000c101924 */
[----:B------:R-:W-:Y:S01]  /*34b0*/  ISETP.GT.AND P0, PT, R3, 0x8, P5 ;  /* 0x000000080300780c */ /* 0x000fe20002f04270 */
[-C--:B------:R-:W-:Y:S01]  /*34c0*/  FMUL R13, R54, R23.reuse ;  /* 0x00000017360d7220 */ /* 0x080fe20000400000 */
[-C--:B-1----:R-:W-:Y:S01]  /*34d0*/  FMUL R11, R32, R23.reuse ;  /* 0x00000017200b7220 */ /* 0x082fe20000400000 */
[C---:B------:R-:W-:Y:S01]  /*34e0*/  ISETP.GT.AND P5, PT, R4.reuse, 0x18, PT ;  /* 0x000000180400780c */ /* 0x040fe20003fa4270 */
[----:B------:R-:W-:Y:S01]  /*34f0*/  @P4 STG.E desc[UR36][R8.64+0x24], R31 ;  /* 0x0000241f08004986 */ /* 0x000fe2000c101924 */
[----:B------:R-:W-:Y:S01]  /*3500*/  ISETP.GT.AND P4, PT, R4, 0x19, PT ;  /* 0x000000190400780c */ /* 0x000fe20003f84270 */
[----:B------:R-:W-:-:S02]  /*3510*/  FMUL R55, R55, R23 ;  /* 0x0000001737377220 */ /* 0x000fc40000400000 */
[----:B------:R1:W-:Y:S01]  /*3520*/  @P2 STG.E desc[UR36][R6.64+0x40], R11 ;  /* 0x0000400b06002986 */ /* 0x0003e2000c101924 */
[C---:B------:R-:W-:Y:S01]  /*3530*/  ISETP.GT.AND P2, PT, R3.reuse, RZ, P5 ;  /* 0x000000ff0300720c */ /* 0x040fe20002f44270 */
[-C--:B0-----:R-:W-:Y:S02]  /*3540*/  FMUL R5, R34, R23.reuse ;  /* 0x0000001722057220 */ /* 0x081fe40000400000 */
[----:B------:R-:W-:Y:S01]  /*3550*/  @P1 STG.E desc[UR36][R6.64+0x44], R33 ;  /* 0x0000442106001986 */ /* 0x000fe2000c101924 */
[C---:B------:R-:W-:Y:S02]  /*3560*/  ISETP.GT.AND P1, PT, R3.reuse, RZ, P4 ;  /* 0x000000ff0300720c */ /* 0x040fe40002724270 */
[C---:B------:R-:W-:Y:S01]  /*3570*/  ISETP.GT.AND P4, PT, R3.reuse, 0x8, P4 ;  /* 0x000000080300780c */ /* 0x040fe20002784270 */
[----:B------:R0:W-:Y:S01]  /*3580*/  @P0 STG.E desc[UR36][R8.64+0x40], R5 ;  /* 0x0000400508000986 */ /* 0x0001e2000c101924 */
[C---:B------:R-:W-:Y:S02]  /*3590*/  ISETP.GT.AND P0, PT, R3.reuse, 0x8, P5 ;  /* 0x000000080300780c */ /* 0x040fe40002f04270 */
[----:B------:R-:W-:Y:S01]  /*35a0*/  ISETP.GT.AND P5, PT, R4, 0x20, PT ;  /* 0x000000200400780c */ /* 0x000fe20003fa4270 */
[----:B-1----:R-:W-:Y:S01]  /*35b0*/  FMUL R11, R36, R23 ;  /* 0x00000017240b7220 */ /* 0x002fe20000400000 */
[----:B------:R-:W-:Y:S02]  /*35c0*/  @P3 STG.E desc[UR36][R8.64+0x44], R35 ;  /* 0x0000442308003986 */ /* 0x000fe4000c101924 */
[----:B------:R-:W-:-:S02]  /*35d0*/  ISETP.GT.AND P3, PT, R3, RZ, P5 ;  /* 0x000000ff0300720c */ /* 0x000fc40002f64270 */
[----:B------:R1:W-:Y:S01]  /*35e0*/  @P2 STG.E desc[UR36][R6.64+0x60], R11 ;  /* 0x0000600b06002986 */ /* 0x0003e2000c101924 */
[----:B------:R-:W-:Y:S01]  /*35f0*/  ISETP.GT.AND P2, PT, R4, 0x21, PT ;  /* 0x000000210400780c */ /* 0x000fe20003f44270 */
[-C--:B0-----:R-:W-:Y:S02]  /*3600*/  FMUL R5, R38, R23.reuse ;  /* 0x0000001726057220 */ /* 0x081fe40000400000 */
[----:B------:R-:W-:Y:S01]  /*3610*/  @P1 STG.E desc[UR36][R6.64+0x64], R37 ;  /* 0x0000642506001986 */ /* 0x000fe2000c101924 */
[C---:B------:R-:W-:Y:S02]  /*3620*/  ISETP.GT.AND P1, PT, R3.reuse, RZ, P2 ;  /* 0x000000ff0300720c */ /* 0x040fe40001724270 */
[C---:B------:R-:W-:Y:S01]  /*3630*/  ISETP.GT.AND P2, PT, R3.reuse, 0x8, P2 ;  /* 0x000000080300780c */ /* 0x040fe20001744270 */
[----:B------:R0:W-:Y:S01]  /*3640*/  @P0 STG.E desc[UR36][R8.64+0x60], R5 ;  /* 0x0000600508000986 */ /* 0x0001e2000c101924 */
[----:B------:R-:W-:Y:S01]  /*3650*/  ISETP.GT.AND P0, PT, R3, 0x8, P5 ;  /* 0x000000080300780c */ /* 0x000fe20002f04270 */
[----:B-1----:R-:W-:-:S02]  /*3660*/  FMUL R11, R40, R23 ;  /* 0x00000017280b7220 */ /* 0x002fc40000400000 */
[----:B------:R-:W-:Y:S04]  /*3670*/  @P4 STG.E desc[UR36][R8.64+0x64], R39 ;  /* 0x0000642708004986 */ /* 0x000fe8000c101924 */
[----:B------:R1:W-:Y:S01]  /*3680*/  @P3 STG.E desc[UR36][R6.64+0x80], R11 ;  /* 0x0000800b06003986 */ /* 0x0003e2000c101924 */
[----:B------:R-:W-:Y:S01]  /*3690*/  ISETP.GT.AND P3, PT, R4, 0x28, PT ;  /* 0x000000280400780c */ /* 0x000fe20003f64270 */
[----:B0-----:R-:W-:Y:S02]  /*36a0*/  FMUL R5, R42, R23 ;  /* 0x000000172a057220 */ /* 0x001fe40000400000 */
[----:B------:R-:W-:Y:S01]  /*36b0*/  @P1 STG.E desc[UR36][R6.64+0x84], R41 ;  /* 0x0000842906001986 */ /* 0x000fe2000c101924 */
[----:B------:R-:W-:Y:S02]  /*36c0*/  ISETP.GT.AND P5, PT, R3, RZ, P3 ;  /* 0x000000ff0300720c */ /* 0x000fe40001fa4270 */
[C---:B------:R-:W-:Y:S01]  /*36d0*/  ISETP.GT.AND P1, PT, R4.reuse, 0x29, PT ;  /* 0x000000290400780c */ /* 0x040fe20003f24270 */
[----:B------:R0:W-:Y:S01]  /*36e0*/  @P0 STG.E desc[UR36][R8.64+0x80], R5 ;  /* 0x0000800508000986 */ /* 0x0001e2000c101924 */
[----:B------:R-:W-:-:S02]  /*36f0*/  ISETP.GT.AND P0, PT, R4, 0x30, PT ;  /* 0x000000300400780c */ /* 0x000fc40003f04270 */
[C---:B------:R-:W-:Y:S01]  /*3700*/  ISETP.GT.AND P4, PT, R3.reuse, RZ, P1 ;  /* 0x000000ff0300720c */ /* 0x040fe20000f84270 */
[-C--:B-1----:R-:W-:Y:S01]  /*3710*/  FMUL R11, R44, R23.reuse ;  /* 0x000000172c0b7220 */ /* 0x082fe20000400000 */
[C---:B------:R-:W-:Y:S01]  /*3720*/  ISETP.GT.AND P3, PT, R3.reuse, 0x8, P3 ;  /* 0x000000080300780c */ /* 0x040fe20001f64270 */
[----:B------:R-:W-:Y:S01]  /*3730*/  @P2 STG.E desc[UR36][R8.64+0x84], R43 ;  /* 0x0000842b08002986 */ /* 0x000fe2000c101924 */
[C---:B------:R-:W-:Y:S02]  /*3740*/  ISETP.GT.AND P1, PT, R3.reuse, 0x8, P1 ;  /* 0x000000080300780c */ /* 0x040fe40000f24270 */
[----:B------:R-:W-:Y:S01]  /*3750*/  ISETP.GT.AND P2, PT, R4, 0x31, PT ;  /* 0x000000310400780c */ /* 0x000fe20003f44270 */
[----:B------:R1:W-:Y:S01]  /*3760*/  @P5 STG.E desc[UR36][R6.64+0xa0], R11 ;  /* 0x0000a00b06005986 */ /* 0x0003e2000c101924 */
[C---:B------:R-:W-:Y:S01]  /*3770*/  ISETP.GT.AND P5, PT, R3.reuse, RZ, P0 ;  /* 0x000000ff0300720c */ /* 0x040fe200007a4270 */
[----:B0-----:R-:W-:Y:S01]  /*3780*/  FMUL R5, R46, R23 ;  /* 0x000000172e057220 */ /* 0x001fe20000400000 */
[----:B------:R-:W-:-:S03]  /*3790*/  ISETP.GT.AND P0, PT, R3, 0x8, P0 ;  /* 0x000000080300780c */ /* 0x000fc60000704270 */
[----:B------:R-:W-:Y:S01]  /*37a0*/  @P4 STG.E desc[UR36][R6.64+0xa4], R45 ;  /* 0x0000a42d06004986 */ /* 0x000fe2000c101924 */
[C---:B------:R-:W-:Y:S02]  /*37b0*/  ISETP.GT.AND P4, PT, R3.reuse, RZ, P2 ;  /* 0x000000ff0300720c */ /* 0x040fe40001784270 */
[----:B------:R-:W-:Y:S01]  /*37c0*/  ISETP.GT.AND P2, PT, R3, 0x8, P2 ;  /* 0x000000080300780c */ /* 0x000fe20001744270 */
[----:B------:R0:W-:Y:S01]  /*37d0*/  @P3 STG.E desc[UR36][R8.64+0xa0], R5 ;  /* 0x0000a00508003986 */ /* 0x0001e2000c101924 */
[----:B------:R-:W-:Y:S01]  /*37e0*/  ISETP.GT.AND P3, PT, R4, 0x39, PT ;  /* 0x000000390400780c */ /* 0x000fe20003f64270 */
[----:B-1----:R-:W-:Y:S02]  /*37f0*/  FMUL R11, R48, R23 ;  /* 0x00000017300b7220 */ /* 0x002fe40000400000 */
[----:B------:R-:W-:Y:S01]  /*3800*/  @P1 STG.E desc[UR36][R8.64+0xa4], R47 ;  /* 0x0000a42f08001986 */ /* 0x000fe2000c101924 */
[----:B------:R-:W-:Y:S01]  /*3810*/  ISETP.GT.AND P1, PT, R4, 0x38, PT ;  /* 0x000000380400780c */ /* 0x000fe20003f24270 */
[----:B------:R-:W-:-:S02]  /*3820*/  @P5 IMAD.MOV.U32 R4, RZ, RZ, R6 ;  /* 0x000000ffff045224 */ /* 0x000fc400078e0006 */
[----:B0-----:R-:W-:-:S05]  /*3830*/  @P5 IMAD.MOV.U32 R5, RZ, RZ, R7 ;  /* 0x000000ffff055224 */ /* 0x001fca00078e0007 */
[----:B------:R0:W-:Y:S01]  /*3840*/  @P5 STG.E desc[UR36][R4.64+0xc0], R11 ;  /* 0x0000c00b04005986 */ /* 0x0001e2000c101924 */
[C---:B------:R-:W-:Y:S02]  /*3850*/  ISETP.GT.AND P5, PT, R3.reuse, RZ, P3 ;  /* 0x000000ff0300720c */ /* 0x040fe40001fa4270 */
[----:B------:R-:W-:Y:S01]  /*3860*/  ISETP.GT.AND P3, PT, R3, 0x8, P3 ;  /* 0x000000080300780c */ /* 0x000fe20001f64270 */
[----:B0-----:R-:W-:Y:S02]  /*3870*/  @P4 IMAD.MOV.U32 R4, RZ, RZ, R6 ;  /* 0x000000ffff044224 */ /* 0x001fe400078e0006 */
[----:B------:R-:W-:Y:S01]  /*3880*/  FMUL R11, R52, R23 ;  /* 0x00000017340b7220 */ /* 0x000fe20000400000 */
[----:B------:R-:W-:-:S05]  /*3890*/  @P4 IMAD.MOV.U32 R5, RZ, RZ, R7 ;  /* 0x000000ffff054224 */ /* 0x000fca00078e0007 */
[----:B------:R0:W-:Y:S01]  /*38a0*/  @P4 STG.E desc[UR36][R4.64+0xc4], R49 ;  /* 0x0000c43104004986 */ /* 0x0001e2000c101924 */
[C---:B------:R-:W-:Y:S02]  /*38b0*/  ISETP.GT.AND P4, PT, R3.reuse, RZ, P1 ;  /* 0x000000ff0300720c */ /* 0x040fe40000f84270 */
[----:B------:R-:W-:Y:S01]  /*38c0*/  ISETP.GT.AND P1, PT, R3, 0x8, P1 ;  /* 0x000000080300780c */ /* 0x000fe20000f24270 */
[----:B------:R-:W-:Y:S01]  /*38d0*/  FMUL R3, R50, R23 ;  /* 0x0000001732037220 */ /* 0x000fe20000400000 */
[----:B0-----:R-:W-:Y:S02]  /*38e0*/  @P0 IMAD.MOV.U32 R4, RZ, RZ, R8 ;  /* 0x000000ffff040224 */ /* 0x001fe400078e0008 */
[----:B------:R-:W-:-:S05]  /*38f0*/  @P0 IMAD.MOV.U32 R5, RZ, RZ, R9 ;  /* 0x000000ffff050224 */ /* 0x000fca00078e0009 */
[----:B------:R0:W-:Y:S02]  /*3900*/  @P0 STG.E desc[UR36][R4.64+0xc0], R3 ;  /* 0x0000c00304000986 */ /* 0x0001e4000c101924 */
[----:B0-----:R-:W-:Y:S02]  /*3910*/  @P2 IMAD.MOV.U32 R4, RZ, RZ, R8 ;  /* 0x000000ffff042224 */ /* 0x001fe400078e0008 */
[----:B------:R-:W-:-:S05]  /*3920*/  @P2 IMAD.MOV.U32 R5, RZ, RZ, R9 ;  /* 0x000000ffff052224 */ /* 0x000fca00078e0009 */
[----:B------:R0:W-:Y:S02]  /*3930*/  @P2 STG.E desc[UR36][R4.64+0xc4], R51 ;  /* 0x0000c43304002986 */ /* 0x0001e4000c101924 */
[----:B0-----:R-:W-:Y:S02]  /*3940*/  @P4 IMAD.MOV.U32 R4, RZ, RZ, R6 ;  /* 0x000000ffff044224 */ /* 0x001fe400078e0006 */
[----:B------:R-:W-:-:S05]  /*3950*/  @P4 IMAD.MOV.U32 R5, RZ, RZ, R7 ;  /* 0x000000ffff054224 */ /* 0x000fca00078e0007 */
[----:B------:R0:W-:Y:S04]  /*3960*/  @P4 STG.E desc[UR36][R4.64+0xe0], R11 ;  /* 0x0000e00b04004986 */ /* 0x0001e8000c101924 */
[----:B------:R1:W-:Y:S01]  /*3970*/  @P5 STG.E desc[UR36][R6.64+0xe4], R53 ;  /* 0x0000e43506005986 */ /* 0x0003e2000c101924 */
[----:B0-----:R-:W-:Y:S02]  /*3980*/  @P1 IMAD.MOV.U32 R4, RZ, RZ, R8 ;  /* 0x000000ffff041224 */ /* 0x001fe400078e0008 */
[----:B------:R-:W-:-:S05]  /*3990*/  @P1 IMAD.MOV.U32 R5, RZ, RZ, R9 ;  /* 0x000000ffff051224 */ /* 0x000fca00078e0009 */
[----:B------:R1:W-:Y:S04]  /*39a0*/  @P1 STG.E desc[UR36][R4.64+0xe0], R13 ;  /* 0x0000e00d04001986 */ /* 0x0003e8000c101924 */
[----:B------:R1:W-:Y:S02]  /*39b0*/  @P3 STG.E desc[UR36][R8.64+0xe4], R55 ;  /* 0x0000e43708003986 */ /* 0x0003e4000c101924 */
.L_x_90:
[----:B------:R-:W-:Y:S05]  /*39c0*/  BSYNC B0 ;  /* 0x0000000000007941 */ /* 0x000fea0003800000 */
.L_x_28:
[----:B------:R-:W-:Y:S01]  /*39d0*/  ULDC UR4, c[0x0][0xc] ;  /* 0x0000030000047ab9 */ /* 0x000fe20000000800 */
[----:B------:R-:W-:Y:S01]  /*39e0*/  ULDC UR5, c[0x0][0x10] ;  /* 0x0000040000057ab9 */ /* 0x000fe20000000800 */
[----:B------:R-:W2:Y:S01]  /*39f0*/  LDC R3, c[0x0][0x14] ;  /* 0x00000500ff037b82 */ /* 0x000ea20000000800 */
[----:B------:R-:W-:Y:S01]  /*3a00*/  UIMAD.WIDE.U32 UR4, UR4, UR5, URZ ;  /* 0x00000005040472a5 */ /* 0x000fe2000f8e003f */
[----:B------:R-:W-:Y:S02]  /*3a10*/  IMAD.MOV.U32 R59, RZ, RZ, -0x1 ;  /* 0xffffffffff3b7424 */ /* 0x000fe400078e00ff */
[----:B------:R-:W-:-:S03]  /*3a20*/  IMAD.MOV.U32 R57, RZ, RZ, -0x1 ;  /* 0xffffffffff397424 */ /* 0x000fc600078e00ff */
[----:B--2---:R-:W-:-:S04]  /*3a30*/  IMAD.WIDE.U32 R16, R3, UR4, R16 ;  /* 0x0000000403107c25 */ /* 0x004fc8000f8e0010 */
[----:B------:R-:W-:Y:S01]  /*3a40*/  IMAD R3, R3, UR5, RZ ;  /* 0x0000000503037c24 */ /* 0x000fe2000f8e02ff */
[----:B------:R-:W-:Y:S02]  /*3a50*/  ULDC.64 UR4, c[0x0][0x650] ;  /* 0x0001940000047ab9 */ /* 0x000fe40000000a00 */
[----:B------:R-:W-:Y:S01]  /*3a60*/  ISETP.GE.U32.AND P0, PT, R16, UR4, PT ;  /* 0x0000000410007c0c */ /* 0x000fe2000bf06070 */
[--C-:B------:R-:W-:Y:S01]  /*3a70*/  IMAD.IADD R17, R17, 0x1, R3.reuse ;  /* 0x0000000111117824 */ /* 0x100fe200078e0203 */
[----:B------:R-:W-:-:S04]  /*3a80*/  PRMT R3, RZ, 0x7610, R3 ;  /* 0x00007610ff037816 */ /* 0x000fc80000000003 */
[----:B------:R-:W-:-:S13]  /*3a90*/  ISETP.GE.U32.AND.EX P0, PT, R17, UR5, PT, P0 ;  /* 0x0000000511007c0c */ /* 0x000fda000bf06100 */
[----:B------:R-:W-:Y:S05]  /*3aa0*/  @P0 BRA `(.L_x_91) ;  /* 0x0000000400640947 */ /* 0x000fea0003800000 */
[----:B0--3--:R-:W0:Y:S01]  /*3ab0*/  S2R R12, SR_CTAID.X ;  /* 0x00000000000c7919 */ /* 0x009e220000002500 */
[----:B-1----:R-:W1:Y:S01]  /*3ac0*/  LDC.64 R10, c[0x0][0x628] ;  /* 0x00018a00ff0a7b82 */ /* 0x002e620000000a00 */
[----:B------:R-:W-:Y:S01]  /*3ad0*/  ULDC UR4, c[0x0][0x150] ;  /* 0x0000540000047ab9 */ /* 0x000fe20000000800 */
[----:B----4-:R-:W-:Y:S01]  /*3ae0*/  IMAD.MOV.U32 R8, RZ, RZ, R16 ;  /* 0x000000ffff087224 */ /* 0x010fe200078e0010 */
[----:B------:R-:W2:Y:S01]  /*3af0*/  S2R R24, SR_CTAID.Y ;  /* 0x0000000000187919 */ /* 0x000ea20000002600 */
[----:B------:R-:W-:-:S04]  /*3b00*/  IMAD.MOV.U32 R9, RZ, RZ, R17 ;  /* 0x000000ffff097224 */ /* 0x000fc800078e0011 */
[----:B------:R-:W3:Y:S08]  /*3b10*/  LDC R21, c[0x0][0x144] ;  /* 0x00005100ff157b82 */ /* 0x000ef00000000800 */
[----:B------:R-:W4:Y:S08]  /*3b20*/  LDC R0, c[0x0][0x630] ;  /* 0x00018c00ff007b82 */ /* 0x000f300000000800 */
[----:B------:R-:W2:Y:S01]  /*3b30*/  LDC.64 R14, c[0x0][0x620] ;  /* 0x00018800ff0e7b82 */ /* 0x000ea20000000a00 */
[----:B-1----:R-:W-:-:S04]  /*3b40*/  ISETP.NE.U32.AND P0, PT, R10, RZ, PT ;  /* 0x000000ff0a00720c */ /* 0x002fc80003f05070 */
[----:B------:R-:W-:Y:S02]  /*3b50*/  ISETP.NE.AND.EX P0, PT, R11, RZ, PT, P0 ;  /* 0x000000ff0b00720c */ /* 0x000fe40003f05300 */
[----:B0-----:R-:W-:-:S05]  /*3b60*/  I2FP.F32.U32 R3, R12 ;  /* 0x0000000c00037245 */ /* 0x001fca0000201000 */
[----:B------:R-:W-:-:S04]  /*3b70*/  FMUL R3, R3, UR4 ;  /* 0x0000000403037c20 */ /* 0x000fc80008400000 */
[----:B------:R0:W1:Y:S02]  /*3b80*/  F2I.U32.TRUNC.NTZ R20, R3 ;  /* 0x0000000300147305 */ /* 0x000064000020f000 */
[----:B---34-:R-:W-:Y:S05]  /*3b90*/  @!P0 BRA `(.L_x_92) ;  /* 0x0000000000288947 */ /* 0x018fea0003800000 */
[----:B0-----:R-:W0:Y:S02]  /*3ba0*/  LDC R3, c[0x0][0x634] ;  /* 0x00018d00ff037b82 */ /* 0x001e240000000800 */
        /* <DEDUP_REMOVED lines=9> */
.L_x_92:
[----:B------:R-:W3:Y:S01]  /*3c40*/  LDC.64 R28, c[0x0][0x640] ;  /* 0x00019000ff1c7b82 */ /* 0x000ee20000000a00 */
[-CC-:B------:R-:W-:Y:S01]  /*3c50*/  SHF.R.U64 R57, R8, R0.reuse, R9.reuse ;  /* 0x0000000008397219 */ /* 0x180fe20000001209 */
[----:B-1----:R-:W-:Y:S01]  /*3c60*/  IMAD.MOV R20, RZ, RZ, -R20 ;  /* 0x000000ffff147224 */ /* 0x002fe200078e0a14 */
[----:B------:R-:W-:Y:S01]  /*3c70*/  SHF.R.U32.HI R0, RZ, R0, R9 ;  /* 0x00000000ff007219 */ /* 0x000fe20000011609 */
[----:B------:R-:W-:Y:S01]  /*3c80*/  ULDC UR4, c[0x0][0x154] ;  /* 0x0000550000047ab9 */ /* 0x000fe20000000800 */
[----:B0-----:R-:W-:Y:S01]  /*3c90*/  IADD3 R3, P0, RZ, -R57, RZ ;  /* 0x80000039ff037210 */ /* 0x001fe20007f1e0ff */
[----:B------:R-:W-:Y:S02]  /*3ca0*/  IMAD R21, R21, R20, R12 ;  /* 0x0000001415157224 */ /* 0x000fe400078e020c */
[----:B------:R-:W0:Y:S01]  /*3cb0*/  LDC R6, c[0x0][0x618] ;  /* 0x00018600ff067b82 */ /* 0x000e220000000800 */
[----:B------:R-:W-:Y:S02]  /*3cc0*/  IMAD.MOV.U32 R7, RZ, RZ, 0x1 ;  /* 0x00000001ff077424 */ /* 0x000fe400078e00ff */
[----:B------:R-:W-:-:S04]  /*3cd0*/  IMAD.X R5, RZ, RZ, ~R0, P0 ;  /* 0x000000ffff057224 */ /* 0x000fc800000e0e00 */
[-C--:B--2---:R-:W-:Y:S01]  /*3ce0*/  IMAD R0, R5, R14.reuse, RZ ;  /* 0x0000000e05007224 */ /* 0x084fe200078e02ff */
[----:B------:R-:W1:Y:S01]  /*3cf0*/  LDC R8, c[0x0][0x608] ;  /* 0x00018200ff087b82 */ /* 0x000e620000000800 */
[----:B------:R-:W-:-:S04]  /*3d00*/  IMAD.WIDE.U32 R4, R3, R14, R16 ;  /* 0x0000000e03047225 */ /* 0x000fc800078e0010 */
[----:B------:R-:W-:Y:S01]  /*3d10*/  IMAD R3, R3, R15, R0 ;  /* 0x0000000f03037224 */ /* 0x000fe200078e0200 */
[----:B------:R-:W-:Y:S02]  /*3d20*/  I2FP.F32.U32 R0, R24 ;  /* 0x0000001800007245 */ /* 0x000fe40000201000 */
[----:B------:R-:W2:Y:S01]  /*3d30*/  LDC R26, c[0x0][0x658] ;  /* 0x00019600ff1a7b82 */ /* 0x000ea20000000800 */
[----:B------:R-:W-:Y:S01]  /*3d40*/  IMAD.IADD R3, R5, 0x1, R3 ;  /* 0x0000000105037824 */ /* 0x000fe200078e0203 */
[----:B---3--:R-:W-:Y:S01]  /*3d50*/  ISETP.NE.U32.AND P0, PT, R28, RZ, PT ;  /* 0x000000ff1c00720c */ /* 0x008fe20003f05070 */
[----:B------:R-:W-:Y:S01]  /*3d60*/  FMUL R0, R0, UR4 ;  /* 0x0000000400007c20 */ /* 0x000fe20008400000 */
[----:B------:R-:W-:Y:S02]  /*3d70*/  IMAD.MOV.U32 R5, RZ, RZ, -0x1 ;  /* 0xffffffffff057424 */ /* 0x000fe400078e00ff */
[----:B------:R-:W-:Y:S01]  /*3d80*/  ISETP.NE.AND.EX P0, PT, R29, RZ, PT, P0 ;  /* 0x000000ff1d00720c */ /* 0x000fe20003f05300 */
[----:B------:R3:W4:Y:S01]  /*3d90*/  F2I.U32.TRUNC.NTZ R13, R0 ;  /* 0x00000000000d7305 */ /* 0x000722000020f000 */
[----:B------:R-:W3:Y:S01]  /*3da0*/  LDC R15, c[0x0][0x148] ;  /* 0x00005200ff0f7b82 */ /* 0x000ee20000000800 */
[----:B0-----:R-:W-:-:S02]  /*3db0*/  SHF.R.U64 R12, R4, R6, R3 ;  /* 0x00000006040c7219 */ /* 0x001fc40000001203 */
[----:B------:R-:W-:-:S05]  /*3dc0*/  SHF.R.U32.HI R3, RZ, R6, R3 ;  /* 0x00000006ff037219 */ /* 0x000fca0000011603 */
[----:B------:R-:W0:Y:S01]  /*3dd0*/  LDC R20, c[0x0][0x600] ;  /* 0x00018000ff147b82 */ /* 0x000e220000000800 */
[-CC-:B-1----:R-:W-:Y:S02]  /*3de0*/  SHF.R.U64 R10, R12, R8.reuse, R3.reuse ;  /* 0x000000080c0a7219 */ /* 0x182fe40000001203 */
[----:B------:R-:W-:-:S05]  /*3df0*/  SHF.R.U32.HI R3, RZ, R8, R3 ;  /* 0x00000008ff037219 */ /* 0x000fca0000011603 */
[----:B------:R-:W1:Y:S01]  /*3e00*/  LDC R27, c[0x0][0x648] ;  /* 0x00019200ff1b7b82 */ /* 0x000e620000000800 */
[-C--:B--2---:R-:W-:Y:S02]  /*3e10*/  SHF.L.U32 R4, R5, R26.reuse, RZ ;  /* 0x0000001a05047219 */ /* 0x084fe400000006ff */
[-CC-:B------:R-:W-:Y:S02]  /*3e20*/  SHF.R.U64 R14, R10, R26.reuse, R3.reuse ;  /* 0x0000001a0a0e7219 */ /* 0x180fe40000001203 */
[----:B------:R-:W-:Y:S02]  /*3e30*/  SHF.R.U32.HI R5, RZ, R26, R3 ;  /* 0x0000001aff057219 */ /* 0x000fe40000011603 */
[----:B------:R-:W-:Y:S01]  /*3e40*/  LOP3.LUT R25, RZ, R4, RZ, 0x33, !PT ;  /* 0x00000004ff197212 */ /* 0x000fe200078e33ff */
[----:B------:R-:W2:Y:S01]  /*3e50*/  LDC R30, c[0x0][0x638] ;  /* 0x00018e00ff1e7b82 */ /* 0x000ea20000000800 */
[----:B------:R-:W-:Y:S01]  /*3e60*/  SHF.L.U32 R26, R7, R26, RZ ;  /* 0x0000001a071a7219 */ /* 0x000fe200000006ff */
[----:B------:R-:W-:-:S06]  /*3e70*/  IMAD.MOV.U32 R4, RZ, RZ, R14 ;  /* 0x000000ffff047224 */ /* 0x000fcc00078e000e */
[----:B------:R-:W0:Y:S01]  /*3e80*/  LDC R31, c[0x0][0x610] ;  /* 0x00018400ff1f7b82 */ /* 0x000e220000000800 */
[----:B----4-:R-:W-:Y:S05]  /*3e90*/  @!P0 BRA `(.L_x_93) ;  /* 0x0000000000288947 */ /* 0x010fea0003800000 */
[----:B------:R-:W4:Y:S02]  /*3ea0*/  LDC R3, c[0x0][0x64c] ;  /* 0x00019300ff037b82 */ /* 0x000f240000000800 */
[----:B----4-:R-:W-:-:S05]  /*3eb0*/  IADD3 R3, P0, R14, R3, RZ ;  /* 0x000000030e037210 */ /* 0x010fca0007f1e0ff */
        /* <DEDUP_REMOVED lines=8> */
.L_x_93:
[----:B------:R-:W-:Y:S01]  /*3f40*/  ISETP.NE.AND P0, PT, R2, 0x1, PT ;  /* 0x000000010200780c */ /* 0x000fe20003f05270 */
[----:B0-----:R-:W-:Y:S01]  /*3f50*/  VIADD R7, R20, 0xffffffff ;  /* 0xffffffff14077836 */ /* 0x001fe20000000000 */
[----:B-1-3--:R-:W-:Y:S01]  /*3f60*/  SHF.R.U64 R0, R4, R27, R5 ;  /* 0x0000001b04007219 */ /* 0x00afe20000001205 */
[----:B------:R-:W-:Y:S01]  /*3f70*/  IMAD.MOV R13, RZ, RZ, -R13 ;  /* 0x000000ffff0d7224 */ /* 0x000fe200078e0a0d */
[----:B------:R-:W-:Y:S01]  /*3f80*/  LOP3.LUT R5, R10, R25, RZ, 0xc0, !PT ;  /* 0x000000190a057212 */ /* 0x000fe200078ec0ff */
[----:B------:R-:W-:Y:S01]  /*3f90*/  IMAD.MOV.U32 R4, RZ, RZ, 0x1 ;  /* 0x00000001ff047424 */ /* 0x000fe200078e00ff */
[----:B------:R-:W-:Y:S01]  /*3fa0*/  LOP3.LUT R12, R12, R7, RZ, 0xc0, !PT ;  /* 0x000000070c0c7212 */ /* 0x000fe200078ec0ff */
[----:B------:R-:W-:Y:S02]  /*3fb0*/  IMAD.MOV R3, RZ, RZ, -R0 ;  /* 0x000000ffff037224 */ /* 0x000fe400078e0a00 */
[----:B------:R-:W-:Y:S02]  /*3fc0*/  IMAD R0, R26, R0, R5 ;  /* 0x000000001a007224 */ /* 0x000fe400078e0205 */
[----:B--2---:R-:W-:-:S02]  /*3fd0*/  IMAD R3, R3, R30, R14 ;  /* 0x0000001e03037224 */ /* 0x004fc400078e020e */
[----:B------:R-:W-:Y:S02]  /*3fe0*/  @P0 IMAD R21, R15, R13, R24 ;  /* 0x0000000d0f150224 */ /* 0x000fe400078e0218 */
[----:B------:R-:W-:Y:S01]  /*3ff0*/  IMAD R5, R3, R20, R12 ;  /* 0x0000001403057224 */ /* 0x000fe200078e020c */
[----:B------:R-:W-:Y:S01]  /*4000*/  PRMT R3, R4, 0x7610, R3 ;  /* 0x0000761004037816 */ /* 0x000fe20000000003 */
[----:B------:R-:W-:-:S05]  /*4010*/  IMAD R0, R0, R31, R21 ;  /* 0x0000001f00007224 */ /* 0x000fca00078e0215 */
[----:B------:R-:W-:Y:S02]  /*4020*/  SEL R59, R5, R0, !P0 ;  /* 0x00000000053b7207 */ /* 0x000fe40004000000 */
[----:B------:R-:W-:-:S07]  /*4030*/  SEL R0, R0, R5, !P0 ;  /* 0x0000000500007207 */ /* 0x000fce0004000000 */
.L_x_91:
[----:B------:R-:W-:Y:S01]  /*4040*/  LOP3.LUT P0, RZ, R3, 0xff, RZ, 0xc0, !PT ;  /* 0x000000ff03ff7812 */ /* 0x000fe2000780c0ff */
[----:B------:R-:W-:-:S12]  /*4050*/  IMAD.MOV.U32 R58, RZ, RZ, R0 ;  /* 0x000000ffff3a7224 */ /* 0x000fd800078e0000 */
[----:B------:R-:W-:Y:S05]  /*4060*/  @P0 BRA `(.L_x_94) ;  /* 0xffffffcc00c80947 */ /* 0x000fea000383ffff */
[----:B------:R-:W-:Y:S05]  /*4070*/  EXIT ;  /* 0x000000000000794d */ /* 0x000fea0003800000 */
.L_x_3:
[----:B0-----:R-:W-:Y:S01]  /*4080*/  ULDC.64 UR4, c[0x0][0x650] ;  /* 0x0001940000047ab9 */ /* 0x001fe20000000a00 */
        /* <DEDUP_REMOVED lines=25> */
.L_x_96:
[--C-:B------:R-:W-:Y:S01]  /*4220*/  SHF.R.U64 R12, R10, R14, R11.reuse ;  /* 0x0000000e0a0c7219 */ /* 0x100fe2000000120b */
[----:B------:R-:W0:Y:S01]  /*4230*/  LDC R22, c[0x0][0x618] ;  /* 0x00018600ff167b82 */ /* 0x000e220000000800 */
[----:B------:R-:W-:Y:S01]  /*4240*/  I2FP.F32.U32 R6, R4 ;  /* 0x0000000400067245 */ /* 0x000fe20000201000 */
[----:B------:R-:W-:Y:S01]  /*4250*/  ULDC UR4, c[0x0][0x150] ;  /* 0x0000540000047ab9 */ /* 0x000fe20000000800 */
[----:B------:R-:W-:Y:S02]  /*4260*/  SHF.R.U32.HI R5, RZ, R14, R11 ;  /* 0x0000000eff057219 */ /* 0x000fe4000001160b */
[----:B------:R-:W-:Y:S01]  /*4270*/  IADD3 R9, P0, RZ, -R12, RZ ;  /* 0x8000000cff097210 */ /* 0x000fe20007f1e0ff */
[----:B------:R-:W-:Y:S01]  /*4280*/  FMUL R11, R6, UR4 ;  /* 0x00000004060b7c20 */ /* 0x000fe20008400000 */
[----:B------:R-:W-:Y:S01]  /*4290*/  ULDC UR4, c[0x0][0x154] ;  /* 0x0000550000047ab9 */ /* 0x000fe20000000800 */
[----:B------:R-:W1:Y:S02]  /*42a0*/  LDC.64 R24, c[0x0][0x640] ;  /* 0x00019000ff187b82 */ /* 0x000e640000000a00 */
[----:B------:R-:W-:-:S02]  /*42b0*/  IMAD.X R5, RZ, RZ, ~R5, P0 ;  /* 0x000000ffff057224 */ /* 0x000fc400000e0e05 */
[----:B------:R-:W2:Y:S01]  /*42c0*/  F2I.U32.TRUNC.NTZ R11, R11 ;  /* 0x0000000b000b7305 */ /* 0x000ea2000020f000 */
[----:B------:R-:W-:-:S03]  /*42d0*/  IMAD.WIDE.U32 R6, R9, R20, R16 ;  /* 0x0000001409067225 */ /* 0x000fc600078e0010 */
[----:B------:R-:W3:Y:S01]  /*42e0*/  LDC R13, c[0x0][0x144] ;  /* 0x00005100ff0d7b82 */ /* 0x000ee20000000800 */
[----:B------:R-:W-:-:S04]  /*42f0*/  IMAD R8, R5, R20, RZ ;  /* 0x0000001405087224 */ /* 0x000fc800078e02ff */
[----:B------:R-:W-:Y:S02]  /*4300*/  IMAD R5, R9, R21, R8 ;  /* 0x0000001509057224 */ /* 0x000fe400078e0208 */
[----:B------:R-:W-:Y:S01]  /*4310*/  IMAD.MOV.U32 R8, RZ, RZ, -0x1 ;  /* 0xffffffffff087424 */ /* 0x000fe200078e00ff */
[----:B------:R-:W4:Y:S01]  /*4320*/  LDC R14, c[0x0][0x608] ;  /* 0x00018200ff0e7b82 */ /* 0x000f220000000800 */
[----:B------:R-:W-:Y:S01]  /*4330*/  IMAD.IADD R5, R7, 0x1, R5 ;  /* 0x0000000107057824 */ /* 0x000fe200078e0205 */
[----:B------:R-:W-:-:S04]  /*4340*/  I2FP.F32.U32 R7, R3 ;  /* 0x0000000300077245 */ /* 0x000fc80000201000 */
[-C--:B0-----:R-:W-:Y:S01]  /*4350*/  SHF.R.U64 R10, R6, R22.reuse, R5 ;  /* 0x00000016060a7219 */ /* 0x081fe20000001205 */
[----:B--2---:R-:W-:Y:S01]  /*4360*/  IMAD.MOV R6, RZ, RZ, -R11 ;  /* 0x000000ffff067224 */ /* 0x004fe200078e0a0b */
[----:B------:R-:W0:Y:S01]  /*4370*/  LDC R9, c[0x0][0x658] ;  /* 0x00019600ff097b82 */ /* 0x000e220000000800 */
[----:B-1----:R-:W-:Y:S01]  /*4380*/  ISETP.NE.U32.AND P0, PT, R24, RZ, PT ;  /* 0x000000ff1800720c */ /* 0x002fe20003f05070 */
[----:B------:R-:W-:Y:S01]  /*4390*/  FMUL R7, R7, UR4 ;  /* 0x0000000407077c20 */ /* 0x000fe20008400000 */
[----:B------:R-:W-:Y:S02]  /*43a0*/  SHF.R.U32.HI R5, RZ, R22, R5 ;  /* 0x00000016ff057219 */ /* 0x000fe40000011605 */
[----:B------:R-:W-:-:S03]  /*43b0*/  ISETP.NE.AND.EX P0, PT, R25, RZ, PT, P0 ;  /* 0x000000ff1900720c */ /* 0x000fc60003f05300 */
[----:B------:R-:W1:Y:S01]  /*43c0*/  LDC R20, c[0x0][0x148] ;  /* 0x00005200ff147b82 */ /* 0x000e620000000800 */
[----:B---3--:R-:W-:Y:S02]  /*43d0*/  IMAD R23, R13, R6, R4 ;  /* 0x000000060d177224 */ /* 0x008fe400078e0204 */
[----:B------:R-:W-:-:S05]  /*43e0*/  IMAD.MOV.U32 R6, RZ, RZ, 0x1 ;  /* 0x00000001ff067424 */ /* 0x000fca00078e00ff */
[----:B------:R-:W2:Y:S01]  /*43f0*/  LDC R21, c[0x0][0x600] ;  /* 0x00018000ff157b82 */ /* 0x000ea20000000800 */
[-CC-:B----4-:R-:W-:Y:S02]  /*4400*/  SHF.R.U64 R13, R10, R14.reuse, R5.reuse ;  /* 0x0000000e0a0d7219 */ /* 0x190fe40000001205 */
[----:B------:R-:W-:Y:S02]  /*4410*/  SHF.R.U32.HI R4, RZ, R14, R5 ;  /* 0x0000000eff047219 */ /* 0x000fe40000011605 */
[----:B------:R3:W4:Y:S03]  /*4420*/  F2I.U32.TRUNC.NTZ R14, R7 ;  /* 0x00000007000e7305 */ /* 0x000726000020f000 */
[----:B------:R-:W1:Y:S01]  /*4430*/  LDC R26, c[0x0][0x648] ;  /* 0x00019200ff1a7b82 */ /* 0x000e620000000800 */
[-C--:B0-----:R-:W-:Y:S02]  /*4440*/  SHF.R.U64 R15, R13, R9.reuse, R4 ;  /* 0x000000090d0f7219 */ /* 0x081fe40000001204 */
[----:B------:R-:W-:-:S02]  /*4450*/  SHF.L.U32 R8, R8, R9, RZ ;  /* 0x0000000908087219 */ /* 0x000fc400000006ff */
[-C--:B------:R-:W-:Y:S01]  /*4460*/  SHF.R.U32.HI R5, RZ, R9.reuse, R4 ;  /* 0x00000009ff057219 */ /* 0x080fe20000011604 */
[----:B------:R-:W-:Y:S01]  /*4470*/  IMAD.MOV.U32 R4, RZ, RZ, R15 ;  /* 0x000000ffff047224 */ /* 0x000fe200078e000f */
[----:B------:R-:W-:Y:S01]  /*4480*/  SHF.L.U32 R22, R6, R9, RZ ;  /* 0x0000000906167219 */ /* 0x000fe200000006ff */
[----:B------:R-:W0:Y:S01]  /*4490*/  LDC R27, c[0x0][0x638] ;  /* 0x00018e00ff1b7b82 */ /* 0x000e220000000800 */
[----:B------:R-:W-:-:S07]  /*44a0*/  LOP3.LUT R28, RZ, R8, RZ, 0x33, !PT ;  /* 0x00000008ff1c7212 */ /* 0x000fce00078e33ff */
        /* <DEDUP_REMOVED lines=12> */
.L_x_97:
[----:B------:R-:W-:Y:S01]  /*4570*/  ISETP.NE.AND P0, PT, R2, 0x1, PT ;  /* 0x000000010200780c */ /* 0x000fe20003f05270 */
[----:B--2---:R-:W-:Y:S01]  /*4580*/  VIADD R7, R21, 0xffffffff ;  /* 0xffffffff15077836 */ /* 0x004fe20000000000 */
[----:B-1----:R-:W-:Y:S01]  /*4590*/  SHF.R.U64 R5, R4, R26, R5 ;  /* 0x0000001a04057219 */ /* 0x002fe20000001205 */
[----:B------:R-:W-:Y:S01]  /*45a0*/  IMAD.MOV R14, RZ, RZ, -R14 ;  /* 0x000000ffff0e7224 */ /* 0x000fe200078e0a0e */
[----:B------:R-:W-:Y:S01]  /*45b0*/  LOP3.LUT R4, R13, R28, RZ, 0xc0, !PT ;  /* 0x0000001c0d047212 */ /* 0x000fe200078ec0ff */
[----:B------:R-:W-:Y:S01]  /*45c0*/  IMAD.MOV.U32 R8, RZ, RZ, R12 ;  /* 0x000000ffff087224 */ /* 0x000fe200078e000c */
[----:B------:R-:W-:Y:S01]  /*45d0*/  LOP3.LUT R10, R10, R7, RZ, 0xc0, !PT ;  /* 0x000000070a0a7212 */ /* 0x000fe200078ec0ff */
[----:B------:R-:W-:Y:S02]  /*45e0*/  IMAD.MOV R6, RZ, RZ, -R5 ;  /* 0x000000ffff067224 */ /* 0x000fe400078e0a05 */
[----:B------:R-:W-:-:S04]  /*45f0*/  IMAD R4, R22, R5, R4 ;  /* 0x0000000516047224 */ /* 0x000fc800078e0204 */
[----:B------:R-:W-:Y:S02]  /*4600*/  @P0 IMAD R23, R20, R14, R3 ;  /* 0x0000000e14170224 */ /* 0x000fe400078e0203 */
[----:B0-----:R-:W-:Y:S02]  /*4610*/  IMAD R3, R6, R27, R15 ;  /* 0x0000001b06037224 */ /* 0x001fe400078e020f */
[----:B------:R-:W-:Y:S02]  /*4620*/  IMAD R7, R4, R29, R23 ;  /* 0x0000001d04077224 */ /* 0x000fe400078e0217 */
[----:B------:R-:W-:Y:S02]  /*4630*/  IMAD R4, R3, R21, R10 ;  /* 0x0000001503047224 */ /* 0x000fe400078e020a */
[----:B------:R-:W-:-:S03]  /*4640*/  IMAD.MOV.U32 R6, RZ, RZ, 0x1 ;  /* 0x00000001ff067424 */ /* 0x000fc600078e00ff */
[----:B------:R-:W-:Y:S02]  /*4650*/  SEL R9, R4, R7, !P0 ;  /* 0x0000000704097207 */ /* 0x000fe40004000000 */
[----:B------:R-:W-:-:S07]  /*4660*/  SEL R7, R7, R4, !P0 ;  /* 0x0000000407077207 */ /* 0x000fce0004000000 */
.L_x_95:
[----:B------:R-:W-:-:S08]  /*4670*/  NOP ;  /* 0x0000000000007918 */ /* 0x000fd00000000000 */
[----:B------:R-:W0:-:S00]  /*4680*/  USETMAXREG.DEALLOC.CTAPOOL 0x28 ;  /* 0x00000028000079c8 */ /* 0x000e0000080e0500 */
[----:B0-----:R-:W-:-:S13]  /*4690*/  ISETP.NE.AND P0, PT, R0, RZ, PT ;  /* 0x000000ff0000720c */ /* 0x001fda0003f05270 */
[----:B------:R-:W-:Y:S05]  /*46a0*/  @P0 EXIT ;  /* 0x000000000000094d */ /* 0x000fea0003800000 */
[----:B------:R-:W-:Y:S01]  /*46b0*/  LOP3.LUT P0, RZ, R6, 0xff, RZ, 0xc0, !PT ;  /* 0x000000ff06ff7812 */ /* 0x000fe2000780c0ff */
[----:B------:R-:W-:Y:S02]  /*46c0*/  IMAD.MOV.U32 R0, RZ, RZ, 0x1 ;  /* 0x00000001ff007424 */ /* 0x000fe400078e00ff */
[----:B------:R-:W-:-:S10]  /*46d0*/  IMAD.MOV.U32 R12, RZ, RZ, RZ ;  /* 0x000000ffff0c7224 */ /* 0x000fd400078e00ff */
[----:B------:R-:W-:Y:S05]  /*46e0*/  @!P0 BRA `(.L_x_98) ;  /* 0x0000000c00388947 */ /* 0x000fea0003800000 */
[----:B------:R-:W0:Y:S01]  /*46f0*/  LDC R0, c[0x0][0x28c] ;  /* 0x0000a300ff007b82 */ /* 0x000e220000000800 */
[----:B------:R-:W-:Y:S01]  /*4700*/  ULDC UR5, c[0x0][0x600] ;  /* 0x0001800000057ab9 */ /* 0x000fe20000000800 */
[----:B------:R-:W-:Y:S01]  /*4710*/  ULDC UR4, c[0x0][0xc] ;  /* 0x0000030000047ab9 */ /* 0x000fe20000000800 */
[----:B------:R-:W-:Y:S01]  /*4720*/  UIADD3 UR16, UR5, -0x1, URZ ;  /* 0xffffffff05107890 */ /* 0x000fe2000fffe03f */
[C---:B------:R-:W-:Y:S01]  /*4730*/  LOP3.LUT P2, RZ, R18.reuse, 0x7f, RZ, 0xc0, !PT ;  /* 0x0000007f12ff7812 */ /* 0x040fe2000784c0ff */
[----:B------:R-:W-:Y:S01]  /*4740*/  ULDC UR6, c[0x0][0x658] ;  /* 0x0001960000067ab9 */ /* 0x000fe20000000800 */
[----:B------:R-:W-:Y:S01]  /*4750*/  ULDC UR5, c[0x0][0x10] ;  /* 0x0000040000057ab9 */ /* 0x000fe20000000800 */
[----:B------:R-:W-:Y:S01]  /*4760*/  UMOV UR7, 0xffffffff ;  /* 0xffffffff00077882 */ /* 0x000fe20000000000 */
[----:B------:R-:W-:Y:S01]  /*4770*/  UMOV UR8, 0x1 ;  /* 0x0000000100087882 */ /* 0x000fe20000000000 */
[----:B------:R-:W-:Y:S01]  /*4780*/  UIMAD.WIDE.U32 UR4, UR4, UR5, URZ ;  /* 0x00000005040472a5 */ /* 0x000fe2000f8e003f */
[----:B------:R-:W-:Y:S01]  /*4790*/  LOP3.LUT P0, RZ, R18, 0x1f, RZ, 0xc0, !PT ;  /* 0x0000001f12ff7812 */ /* 0x000fe2000780c0ff */
[----:B------:R-:W-:Y:S01]  /*47a0*/  USHF.L.U32 UR7, UR7, UR6, URZ ;  /* 0x0000000607077299 */ /* 0x000fe2000800063f */
[----:B------:R-:W-:Y:S01]  /*47b0*/  BSSY B0, `(.L_x_98) ;  /* 0x00000c1000007945 */ /* 0x000fe20003800000 */
[----:B------:R-:W-:Y:S01]  /*47c0*/  USHF.L.U32 UR18, UR8, UR6, URZ ;  /* 0x0000000608127299 */ /* 0x000fe2000800063f */
[----:B------:R-:W-:Y:S01]  /*47d0*/  IMAD.MOV.U32 R13, RZ, RZ, 0x1 ;  /* 0x00000001ff0d7424 */ /* 0x000fe200078e00ff */
[----:B------:R-:W-:Y:S01]  /*47e0*/  LOP3.LUT R11, R19, 0x2, RZ, 0xfc, !PT ;  /* 0x00000002130b7812 */ /* 0x000fe200078efcff */
[----:B------:R-:W-:Y:S01]  /*47f0*/  ULDC UR6, c[0x0][0x14] ;  /* 0x0000050000067ab9 */ /* 0x000fe20000000800 */
[----:B------:R-:W-:Y:S01]  /*4800*/  PLOP3.LUT P0, PT, P0, P2, PT, 0x8a, 0x0 ;  /* 0x000000000000781c */ /* 0x000fe20000705172 */
[----:B------:R-:W-:Y:S01]  /*4810*/  UIMAD.WIDE.U32 UR20, UR4, UR6, URZ ;  /* 0x00000006041472a5 */ /* 0x000fe2000f8e003f */
[----:B------:R-:W-:Y:S01]  /*4820*/  IMAD.MOV.U32 R12, RZ, RZ, RZ ;  /* 0x000000ffff0c7224 */ /* 0x000fe200078e00ff */
[----:B------:R-:W-:-:S02]  /*4830*/  UIMAD UR13, UR5, UR6, URZ ;  /* 0x00000006050d72a4 */ /* 0x000fc4000f8e023f */
[----:B------:R-:W-:Y:S01]  /*4840*/  ULOP3.LUT UR17, URZ, UR7, URZ, 0x33, !UPT ;  /* 0x000000073f117292 */ /* 0x000fe2000f8e333f */
[----:B0-----:R-:W-:Y:S01]  /*4850*/  VIADD R0, R0, 0x1f ;  /* 0x0000001f00007836 */ /* 0x001fe20000000000 */
[----:B------:R-:W-:Y:S01]  /*4860*/  UIADD3 UR13, UR21, UR13, URZ ;  /* 0x0000000d150d7290 */ /* 0x000fe2000fffe03f */
[----:B------:R-:W-:-:S03]  /*4870*/  ULDC.64 UR22, c[0x0][0x198] ;  /* 0x0000660000167ab9 */ /* 0x000fc60000000a00 */
[----:B------:R-:W-:-:S04]  /*4880*/  SHF.R.S32.HI R3, RZ, 0x1f, R0 ;  /* 0x0000001fff037819 */ /* 0x000fc80000011400 */
[----:B------:R-:W-:Y:S01]  /*4890*/  LEA.HI R3, R3, R0, RZ, 0x5 ;  /* 0x0000000003037211 */ /* 0x000fe200078f28ff */
[----:B------:R-:W-:-:S03]  /*48a0*/  IMAD.MOV.U32 R0, RZ, RZ, 0x1 ;  /* 0x00000001ff007424 */ /* 0x000fc600078e00ff */
[----:B------:R-:W-:-:S05]  /*48b0*/  SHF.R.S32.HI R3, RZ, 0x5, R3 ;  /* 0x00000005ff037819 */ /* 0x000fca0000011403 */
[----:B------:R-:W-:-:S07]  /*48c0*/  VIADD R10, R3, 0x1 ;  /* 0x00000001030a7836 */ /* 0x000fce0000000000 */
.L_x_110:
[----:B------:R-:W-:-:S03]  /*48d0*/  UMOV UR4, 0xffffffff ;  /* 0xffffffff00047882 */ /* 0x000fc60000000000 */
[----:B------:R-:W-:Y:S05]  /*48e0*/  BRA.DIV UR4, `(.L_x_99) ;  /* 0x0000001204107947 */ /* 0x000fea000b800000 */
[----:B------:R-:W-:-:S13]  /*48f0*/  ELECT P6, URZ, PT ;  /* 0x00000000003f782f */ /* 0x000fda00038c0000 */
.L_x_124:
[----:B------:R-:W0:Y:S01]  /*4900*/  LDC R4, c[0x0][0x28c] ;  /* 0x0000a300ff047b82 */ /* 0x000e220000000800 */
[----:B------:R-:W-:Y:S01]  /*4910*/  BSSY B1, `(.L_x_100) ;  /* 0x0000037000017945 */ /* 0x000fe20003800000 */
[----:B0-----:R-:W-:-:S13]  /*4920*/  ISETP.LT.OR P6, PT, R4, 0x1, !P6 ;  /* 0x000000010400780c */ /* 0x001fda00077c1670 */
[----:B------:R-:W-:Y:S05]  /*4930*/  @P6 BRA `(.L_x_101) ;  /* 0x0000000000d06947 */ /* 0x000fea0003800000 */
[----:B------:R-:W-:Y:S02]  /*4940*/  IMAD.SHL.U32 R15, R9, 0x40, RZ ;  /* 0x00000040090f7824 */ /* 0x000fe400078e00ff */
[----:B------:R-:W-:Y:S02]  /*4950*/  IMAD.SHL.U32 R18, R7, 0x80, RZ ;  /* 0x0000008007127824 */ /* 0x000fe400078e00ff */
[----:B------:R-:W-:Y:S02]  /*4960*/  IMAD.MOV.U32 R20, RZ, RZ, RZ ;  /* 0x000000ffff147224 */ /* 0x000fe400078e00ff */
[----:B------:R-:W-:Y:S02]  /*4970*/  IMAD.MOV.U32 R4, RZ, RZ, R10 ;  /* 0x000000ffff047224 */ /* 0x000fe400078e000a */
[----:B------:R-:W-:Y:S02]  /*4980*/  IMAD.MOV.U32 R5, RZ, RZ, R0 ;  /* 0x000000ffff057224 */ /* 0x000fe400078e0000 */
[----:B------:R-:W-:-:S07]  /*4990*/  IMAD.MOV.U32 R6, RZ, RZ, R12 ;  /* 0x000000ffff067224 */ /* 0x000fce00078e000c */
.L_x_105:
[----:B------:R-:W0:Y:S01]  /*49a0*/  S2R R14, SR_CgaCtaId ;  /* 0x00000000000e7919 */ /* 0x000e220000008800 */
[----:B------:R-:W-:Y:S01]  /*49b0*/  MOV R7, 0x400 ;  /* 0x0000040000077802 */ /* 0x000fe20000000f00 */
[----:B------:R-:W1:Y:S03]  /*49c0*/  @!P2 LDC R9, c[0x0][0x500] ;  /* 0x00014000ff09ab82 */ /* 0x000e660000000800 */
[----:B0-----:R-:W-:Y:S02]  /*49d0*/  LEA R21, R14, R7, 0x18 ;  /* 0x000000070e157211 */ /* 0x001fe400078ec0ff */
[----:B------:R-:W-:-:S03]  /*49e0*/  SHF.L.U32 R7, R5, 0x1f, RZ ;  /* 0x0000001f05077819 */ /* 0x000fc600000006ff */
[----:B------:R-:W-:-:S04]  /*49f0*/  IMAD R14, R6, 0x8, R21 ;  /* 0x00000008060e7824 */ /* 0x000fc800078e0215 */
[----:B------:R-:W0:Y:S02]  /*4a00*/  SYNCS.PHASECHK.TRANS64.TRYWAIT P1, [R14+URZ+0x38], R7 ;  /* 0x000038070e0075a7 */ /* 0x000e24000802017f */
[----:B01----:R-:W-:Y:S05]  /*4a10*/  @!P1 BRA `(.L_x_102) ;  /* 0x0000000c00e49947 */ /* 0x003fea0003800000 */
.L_x_125:
[----:B0-----:R-:W-:Y:S01]  /*4a20*/  PRMT R7, R11, 0x9910, RZ ;  /* 0x000099100b077816 */ /* 0x001fe200000000ff */
[----:B------:R0:W-:Y:S03]  /*4a30*/  @!P2 SYNCS.ARRIVE.TRANS64 RZ, [R14+URZ], R9 ;  /* 0x000000090effa9a7 */ /* 0x0001e6000800003f */
[----:B------:R-:W-:-:S13]  /*4a40*/  ISETP.NE.AND P1, PT, R7, 0x2, PT ;  /* 0x000000020700780c */ /* 0x000fda0003f25270 */
[----:B0-----:R-:W-:Y:S05]  /*4a50*/  @P1 BRA `(.L_x_103) ;  /* 0x0000000000041947 */ /* 0x001fea0003800000 */
[----:B------:R-:W-:Y:S01]  /*4a60*/  BPT.TRAP 0x1 ;  /* 0x000000040000795c */ /* 0x000fe20000300000 */
.L_x_103:
[----:B------:R-:W-:Y:S05]  /*4a70*/  @P0 BRA `(.L_x_104) ;  /* 0x0000000000040947 */ /* 0x000fea0003800000 */
[----:B------:R-:W-:Y:S01]  /*4a80*/  BPT.TRAP 0x1 ;  /* 0x000000040000795c */ /* 0x000fe20000300000 */
.L_x_104:
[--C-:B------:R-:W-:Y:S01]  /*4a90*/  IMAD R7, R6, 0x4000, R21.reuse ;  /* 0x0000400006077824 */ /* 0x100fe200078e0215 */
[----:B------:R-:W-:Y:S01]  /*4aa0*/  R2UR UR9, R14 ;  /* 0x000000000e0972ca */ /* 0x000fe200000e0000 */
[----:B------:R-:W-:Y:S01]  /*4ab0*/  IMAD R21, R6, 0x2000, R21 ;  /* 0x0000200006157824 */ /* 0x000fe200078e0215 */
[----:B------:R-:W-:Y:S01]  /*4ac0*/  UIADD3 UR4, UP0, UR22, 0xf0, URZ ;  /* 0x000000f016047890 */ /* 0x000fe2000ff1e03f */
[----:B------:R-:W-:Y:S01]  /*4ad0*/  VIADD R4, R4, 0xffffffff ;  /* 0xffffffff04047836 */ /* 0x000fe20000000000 */
[----:B------:R-:W-:Y:S01]  /*4ae0*/  R2UR UR5, R7 ;  /* 0x00000000070572ca */ /* 0x000fe200000e0000 */
[----:B------:R-:W-:Y:S01]  /*4af0*/  UIADD3 UR24, UP1, UR22, 0x1f0, URZ ;  /* 0x000001f016187890 */ /* 0x000fe2000ff3e03f */
[----:B------:R-:W-:Y:S01]  /*4b00*/  R2UR UR8, R21 ;  /* 0x00000000150872ca */ /* 0x000fe200000e0000 */
[----:B------:R-:W-:Y:S01]  /*4b10*/  VIADD R6, R6, 0x1 ;  /* 0x0000000106067836 */ /* 0x000fe20000000000 */
[----:B------:R-:W-:Y:S01]  /*4b20*/  R2UR UR11, R18 ;  /* 0x00000000120b72ca */ /* 0x000fe200000e0000 */
[----:B------:R-:W-:Y:S01]  /*4b30*/  UIADD3.X UR25, URZ, UR23, URZ, UP1, !UPT ;  /* 0x000000173f197290 */ /* 0x000fe20008ffe43f */
[----:B------:R-:W-:Y:S01]  /*4b40*/  R2UR UR10, R20 ;  /* 0x00000000140a72ca */ /* 0x000fe200000e0000 */
[----:B------:R-:W-:Y:S01]  /*4b50*/  UMOV UR6, 0x0 ;  /* 0x0000000000067882 */ /* 0x000fe20000000000 */
[----:B------:R-:W-:Y:S01]  /*4b60*/  R2UR UR12, R8 ;  /* 0x00000000080c72ca */ /* 0x000fe200000e0000 */
[----:B------:R-:W-:Y:S01]  /*4b70*/  UMOV UR7, 0x10000000 ;  /* 0x1000000000077882 */ /* 0x000fe20000000000 */
[----:B------:R-:W-:Y:S01]  /*4b80*/  R2UR UR19, R15 ;  /* 0x000000000f1372ca */ /* 0x000fe200000e0000 */
[----:B------:R-:W-:Y:S01]  /*4b90*/  VIADD R20, R20, 0x20 ;  /* 0x0000002014147836 */ /* 0x000fe20000000000 */
[----:B------:R-:W-:Y:S01]  /*4ba0*/  ISETP.GT.AND P3, PT, R4, 0x1, PT ;  /* 0x000000010400780c */ /* 0x000fe20003f64270 */
[----:B------:R-:W-:Y:S01]  /*4bb0*/  UIADD3 UR14, UR5, 0x180, URZ ;  /* 0x00000180050e7890 */ /* 0x000fe2000fffe03f */
[----:B------:R-:W-:Y:S01]  /*4bc0*/  ISETP.NE.AND P1, PT, R6, 0x7, PT ;  /* 0x000000070600780c */ /* 0x000fe20003f25270 */
[----:B------:R-:W-:-:S02]  /*4bd0*/  UIADD3.X UR5, URZ, UR23, URZ, UP0, !UPT ;  /* 0x000000173f057290 */ /* 0x000fc400087fe43f */
[----:B------:R-:W-:Y:S01]  /*4be0*/  UIADD3 UR15, UR8, 0x1c180, URZ ;  /* 0x0001c180080f7890 */ /* 0x000fe2000fffe03f */
[----:B------:R-:W-:Y:S02]  /*4bf0*/  SEL R14, RZ, 0x1, P1 ;  /* 0x00000001ff0e7807 */ /* 0x000fe40000800000 */
[----:B------:R-:W-:Y:S01]  /*4c00*/  UMOV UR8, UR14 ;  /* 0x0000000e00087c82 */ /* 0x000fe20008000000 */
[----:B------:R-:W-:Y:S02]  /*4c10*/  SEL R6, R6, RZ, P1 ;  /* 0x000000ff06067207 */ /* 0x000fe40000800000 */
[----:B------:R-:W-:Y:S01]  /*4c20*/  LOP3.LUT R5, R5, R14, RZ, 0x3c, !PT ;  /* 0x0000000e05057212 */ /* 0x000fe200078e3cff */
[----:B------:R0:W-:Y:S02]  /*4c30*/  UTMALDG.3D [UR8], [UR4], desc[UR6] ;  /* 0x00000608040075b4 */ /* 0x0001e40008011000 */
[----:B0-----:R-:W-:Y:S01]  /*4c40*/  UMOV UR8, UR15 ;  /* 0x0000000f00087c82 */ /* 0x001fe20008000000 */
[----:B------:R-:W-:-:S02]  /*4c50*/  UMOV UR11, UR19 ;  /* 0x00000013000b7c82 */ /* 0x000fc40008000000 */
[----:B------:R0:W-:Y:S02]  /*4c60*/  UTMALDG.3D [UR8], [UR24], desc[UR6] ;  /* 0x00000608180075b4 */ /* 0x0001e40008011000 */
[----:B0-----:R-:W-:Y:S05]  /*4c70*/  @P3 BRA `(.L_x_105) ;  /* 0xfffffffc00483947 */ /* 0x001fea000383ffff */
.L_x_101:
[----:B------:R-:W-:Y:S05]  /*4c80*/  BSYNC B1 ;  /* 0x0000000000017941 */ /* 0x000fea0003800000 */
.L_x_100:
[----:B------:R-:W-:Y:S01]  /*4c90*/  LOP3.LUT P4, RZ, R13, 0xff, RZ, 0xc0, !PT ;  /* 0x000000ff0dff7812 */ /* 0x000fe2000788c0ff */
[C---:B------:R-:W-:Y:S01]  /*4ca0*/  IMAD.IADD R12, R3.reuse, 0x1, R12 ;  /* 0x00000001030c7824 */ /* 0x040fe200078e020c */
[----:B------:R-:W-:Y:S01]  /*4cb0*/  ULDC.64 UR4, c[0x0][0x650] ;  /* 0x0001940000047ab9 */ /* 0x000fe20000000a00 */
[C---:B------:R-:W-:Y:S01]  /*4cc0*/  ISETP.GE.U32.AND P3, PT, R3.reuse, 0x7, PT ;  /* 0x000000070300780c */ /* 0x040fe20003f66070 */
[----:B------:R-:W-:Y:S01]  /*4cd0*/  BSSY B1, `(.L_x_106) ;  /* 0x000006c000017945 */ /* 0x000fe20003800000 */
[C---:B------:R-:W-:Y:S01]  /*4ce0*/  IMAD.WIDE.U32 R4, R12.reuse, 0x24924925, RZ ;  /* 0x249249250c047825 */ /* 0x040fe200078e00ff */
[C---:B------:R-:W-:Y:S02]  /*4cf0*/  ISETP.GT.U32.AND P1, PT, R12.reuse, 0x6, PT ;  /* 0x000000060c00780c */ /* 0x040fe40003f24070 */
[----:B------:R-:W-:Y:S01]  /*4d00*/  PRMT R13, RZ, 0x7610, R13 ;  /* 0x00007610ff0d7816 */ /* 0x000fe2000000000d */
[----:B------:R-:W-:Y:S01]  /*4d10*/  IMAD.IADD R4, R12, 0x1, -R5 ;  /* 0x000000010c047824 */ /* 0x000fe200078e0a05 */
[----:B------:R-:W-:Y:S01]  /*4d20*/  ISETP.LT.U32.AND P1, PT, R3, 0x7, P1 ;  /* 0x000000070300780c */ /* 0x000fe20000f21070 */
[----:B------:R-:W-:-:S02]  /*4d30*/  IMAD.MOV.U32 R9, RZ, RZ, -0x1 ;  /* 0xffffffffff097424 */ /* 0x000fc400078e00ff */
[----:B------:R-:W0:Y:S01]  /*4d40*/  @P4 S2R R7, SR_CgaCtaId ;  /* 0x0000000000074919 */ /* 0x000e220000008800 */
[----:B------:R-:W-:Y:S01]  /*4d50*/  @P4 MOV R6, 0x400 ;  /* 0x0000040000064802 */ /* 0x000fe20000000f00 */
[----:B------:R-:W-:Y:S01]  /*4d60*/  IMAD.MOV.U32 R8, RZ, RZ, -0x1 ;  /* 0xffffffffff087424 */ /* 0x000fe200078e00ff */
[----:B------:R-:W-:-:S04]  /*4d70*/  LEA.HI R4, R4, R5, RZ, 0x1f ;  /* 0x0000000504047211 */ /* 0x000fc800078ff8ff */
[--C-:B------:R-:W-:Y:S02]  /*4d80*/  SHF.R.U32.HI R5, RZ, 0x2, R4.reuse ;  /* 0x00000002ff057819 */ /* 0x100fe40000011604 */
[----:B------:R-:W-:-:S03]  /*4d90*/  PRMT R4, RZ, 0x7610, R4 ;  /* 0x00007610ff047816 */ /* 0x000fc60000000004 */
[----:B------:R-:W-:Y:S01]  /*4da0*/  IMAD R12, R5, -0x7, R12 ;  /* 0xfffffff9050c7824 */ /* 0x000fe200078e020c */
[----:B0-----:R-:W-:Y:S02]  /*4db0*/  @P4 LEA R6, R7, R6, 0x18 ;  /* 0x0000000607064211 */ /* 0x001fe400078ec0ff */
[----:B------:R-:W-:Y:S02]  /*4dc0*/  SEL R7, RZ, 0x1, !P1 ;  /* 0x00000001ff077807 */ /* 0x000fe40004800000 */
[----:B------:R-:W-:Y:S01]  /*4dd0*/  IADD3 R16, P1, R16, UR20, RZ ;  /* 0x0000001410107c10 */ /* 0x000fe2000ff3e0ff */
[----:B------:R0:W-:Y:S01]  /*4de0*/  @P4 SYNCS.ARRIVE.TRANS64.A1T0 RZ, [R6+URZ+0x88], RZ ;  /* 0x000088ff06ff49a7 */ /* 0x0001e2000810003f */
[----:B------:R-:W-:Y:S01]  /*4df0*/  LOP3.LUT R0, R0, R7, RZ, 0x3c, !PT ;  /* 0x0000000700007212 */ /* 0x000fe200078e3cff */
[----:B------:R-:W-:Y:S01]  /*4e00*/  IMAD.MOV.U32 R7, RZ, RZ, -0x1 ;  /* 0xffffffffff077424 */ /* 0x000fe200078e00ff */
[----:B------:R-:W-:Y:S02]  /*4e10*/  IADD3.X R17, R17, UR13, RZ, P1, !PT ;  /* 0x0000000d11117c10 */ /* 0x000fe40008ffe4ff */
[----:B------:R-:W-:-:S02]  /*4e20*/  ISETP.GE.U32.AND P1, PT, R16, UR4, PT ;  /* 0x0000000410007c0c */ /* 0x000fc4000bf26070 */
[----:B------:R-:W-:Y:S02]  /*4e30*/  @P3 LOP3.LUT R0, R0, 0x1, R5, 0x78, !PT ;  /* 0x0000000100003812 */ /* 0x000fe400078e7805 */
[----:B------:R-:W-:-:S13]  /*4e40*/  ISETP.GE.U32.AND.EX P1, PT, R17, UR5, PT, P1 ;  /* 0x0000000511007c0c */ /* 0x000fda000bf26110 */
[----:B0-----:R-:W-:Y:S05]  /*4e50*/  @P1 BRA `(.L_x_107) ;  /* 0x00000004004c1947 */ /* 0x001fea0003800000 */
[----:B------:R-:W-:Y:S01]  /*4e60*/  ULDC.64 UR4, c[0x0][0x628] ;  /* 0x00018a0000047ab9 */ /* 0x000fe20000000a00 */
[----:B------:R-:W0:Y:S01]  /*4e70*/  S2R R15, SR_CTAID.X ;  /* 0x00000000000f7919 */ /* 0x000e220000002500 */
[----:B------:R-:W-:Y:S01]  /*4e80*/  ISETP.NE.U32.AND P1, PT, RZ, UR4, PT ;  /* 0x00000004ff007c0c */ /* 0x000fe2000bf25070 */
[----:B------:R-:W-:Y:S01]  /*4e90*/  ULDC UR7, c[0x0][0x630] ;  /* 0x00018c0000077ab9 */ /* 0x000fe20000000800 */
[----:B------:R-:W-:Y:S01]  /*4ea0*/  IMAD.MOV.U32 R4, RZ, RZ, R16 ;  /* 0x000000ffff047224 */ /* 0x000fe200078e0010 */
[----:B------:R-:W1:Y:S01]  /*4eb0*/  S2R R14, SR_CTAID.Y ;  /* 0x00000000000e7919 */ /* 0x000e620000002600 */
[----:B------:R-:W-:Y:S01]  /*4ec0*/  ISETP.NE.AND.EX P1, PT, RZ, UR5, PT, P1 ;  /* 0x00000005ff007c0c */ /* 0x000fe2000bf25310 */
[----:B------:R-:W-:-:S12]  /*4ed0*/  IMAD.MOV.U32 R5, RZ, RZ, R17 ;  /* 0x000000ffff057224 */ /* 0x000fd800078e0011 */
[----:B------:R-:W-:Y:S05]  /*4ee0*/  @!P1 BRA `(.L_x_108) ;  /* 0x0000000000289947 */ /* 0x000fea0003800000 */
[----:B------:R-:W-:Y:S02]  /*4ef0*/  ULDC UR6, c[0x0][0x634] ;  /* 0x00018d0000067ab9 */ /* 0x000fe40000000800 */
[----:B------:R-:W-:-:S05]  /*4f00*/  IADD3 R9, P1, R16, UR6, RZ ;  /* 0x0000000610097c10 */ /* 0x000fca000ff3e0ff */
[----:B------:R-:W-:-:S04]  /*4f10*/  IMAD.X R21, RZ, RZ, R17, P1 ;  /* 0x000000ffff157224 */ /* 0x000fc800008e0611 */
[----:B------:R-:W-:-:S04]  /*4f20*/  IMAD.WIDE.U32 R6, R21, UR4, RZ ;  /* 0x0000000415067c25 */ /* 0x000fc8000f8e00ff */
[----:B------:R-:W-:-:S04]  /*4f30*/  IMAD.WIDE.U32 R6, P1, R9, UR5, R6 ;  /* 0x0000000509067c25 */ /* 0x000fc8000f820006 */
[----:B------:R-:W-:-:S04]  /*4f40*/  IMAD.WIDE.U32 R8, R9, UR4, RZ ;  /* 0x0000000409087c25 */ /* 0x000fc8000f8e00ff */
[----:B------:R-:W-:Y:S01]  /*4f50*/  IMAD.X R5, RZ, RZ, RZ, P1 ;  /* 0x000000ffff057224 */ /* 0x000fe200008e06ff */
[----:B------:R-:W-:Y:S01]  /*4f60*/  IADD3 RZ, P1, R9, R6, RZ ;  /* 0x0000000609ff7210 */ /* 0x000fe20007f3e0ff */
[----:B------:R-:W-:-:S04]  /*4f70*/  IMAD.MOV.U32 R4, RZ, RZ, R7 ;  /* 0x000000ffff047224 */ /* 0x000fc800078e0007 */
[----:B------:R-:W-:-:S08]  /*4f80*/  IMAD.WIDE.U32.X R4, R21, UR5, R4, P1 ;  /* 0x0000000515047c25 */ /* 0x000fd000088e0404 */
.L_x_108:
[--C-:B------:R-:W-:Y:S01]  /*4f90*/  SHF.R.U64 R8, R4, UR7, R5.reuse ;  /* 0x0000000704087c19 */ /* 0x100fe20008001205 */
[----:B------:R-:W-:Y:S01]  /*4fa0*/  ULDC.64 UR4, c[0x0][0x620] ;  /* 0x0001880000047ab9 */ /* 0x000fe20000000a00 */
[----:B------:R-:W-:Y:S01]  /*4fb0*/  SHF.R.U32.HI R4, RZ, UR7, R5 ;  /* 0x00000007ff047c19 */ /* 0x000fe20008011605 */
[----:B------:R-:W2:Y:S01]  /*4fc0*/  LDC R24, c[0x0][0x144] ;  /* 0x00005100ff187b82 */ /* 0x000ea20000000800 */
[----:B------:R-:W-:Y:S01]  /*4fd0*/  IADD3 R7, P1, RZ, -R8, RZ ;  /* 0x80000008ff077210 */ /* 0x000fe20007f3e0ff */
[----:B------:R-:W-:Y:S01]  /*4fe0*/  ULDC.64 UR8, c[0x0][0x640] ;  /* 0x0001900000087ab9 */ /* 0x000fe20000000a00 */
[----:B0-----:R-:W-:Y:S01]  /*4ff0*/  I2FP.F32.U32 R9, R15 ;  /* 0x0000000f00097245 */ /* 0x001fe20000201000 */
[----:B------:R-:W-:Y:S02]  /*5000*/  ULDC UR6, c[0x0][0x608] ;  /* 0x0001820000067ab9 */ /* 0x000fe40000000800 */
[----:B------:R-:W-:Y:S01]  /*5010*/  IMAD.X R4, RZ, RZ, ~R4, P1 ;  /* 0x000000ffff047224 */ /* 0x000fe200008e0e04 */
[----:B------:R-:W-:Y:S01]  /*5020*/  ISETP.NE.U32.AND P1, PT, RZ, UR8, PT ;  /* 0x00000008ff007c0c */ /* 0x000fe2000bf25070 */
[----:B------:R-:W0:Y:S02]  /*5030*/  LDC R21, c[0x0][0x148] ;  /* 0x00005200ff157b82 */ /* 0x000e240000000800 */
[----:B------:R-:W-:Y:S01]  /*5040*/  IMAD R6, R4, UR4, RZ ;  /* 0x0000000404067c24 */ /* 0x000fe2000f8e02ff */
[----:B------:R-:W-:Y:S01]  /*5050*/  ISETP.NE.AND.EX P1, PT, RZ, UR9, PT, P1 ;  /* 0x00000009ff007c0c */ /* 0x000fe2000bf25310 */
[----:B------:R-:W-:Y:S01]  /*5060*/  IMAD.WIDE.U32 R4, R7, UR4, R16 ;  /* 0x0000000407047c25 */ /* 0x000fe2000f8e0010 */
[----:B------:R-:W-:-:S03]  /*5070*/  ULDC UR4, c[0x0][0x150] ;  /* 0x0000540000047ab9 */ /* 0x000fc60000000800 */
[----:B------:R-:W-:Y:S02]  /*5080*/  IMAD R7, R7, UR5, R6 ;  /* 0x0000000507077c24 */ /* 0x000fe4000f8e0206 */
[----:B------:R-:W-:Y:S01]  /*5090*/  FMUL R6, R9, UR4 ;  /* 0x0000000409067c20 */ /* 0x000fe20008400000 */
[----:B------:R-:W-:Y:S01]  /*50a0*/  ULDC UR4, c[0x0][0x618] ;  /* 0x0001860000047ab9 */ /* 0x000fe20000000800 */
[----:B------:R-:W-:Y:S01]  /*50b0*/  ULDC UR5, c[0x0][0x154] ;  /* 0x0000550000057ab9 */ /* 0x000fe20000000800 */
[----:B------:R-:W-:-:S03]  /*50c0*/  IMAD.IADD R5, R5, 0x1, R7 ;  /* 0x0000000105057824 */ /* 0x000fc600078e0207 */
[----:B------:R-:W3:Y:S02]  /*50d0*/  F2I.U32.TRUNC.NTZ R6, R6 ;  /* 0x0000000600067305 */ /* 0x000ee4000020f000 */
[----:B------:R-:W-:Y:S02]  /*50e0*/  SHF.R.U64 R9, R4, UR4, R5 ;  /* 0x0000000404097c19 */ /* 0x000fe40008001205 */
[----:B-1----:R-:W-:-:S05]  /*50f0*/  I2FP.F32.U32 R4, R14 ;  /* 0x0000000e00047245 */ /* 0x002fca0000201000 */
[----:B------:R-:W-:Y:S01]  /*5100*/  FMUL R22, R4, UR5 ;  /* 0x0000000504167c20 */ /* 0x000fe20008400000 */
[----:B------:R-:W-:Y:S01]  /*5110*/  SHF.R.U32.HI R4, RZ, UR4, R5 ;  /* 0x00000004ff047c19 */ /* 0x000fe20008011605 */
[----:B------:R-:W-:-:S03]  /*5120*/  ULDC UR4, c[0x0][0x658] ;  /* 0x0001960000047ab9 */ /* 0x000fc60000000800 */
[--C-:B------:R-:W-:Y:S01]  /*5130*/  SHF.R.U64 R20, R9, UR6, R4.reuse ;  /* 0x0000000609147c19 */ /* 0x100fe20008001204 */
[----:B------:R-:W1:Y:S01]  /*5140*/  F2I.U32.TRUNC.NTZ R22, R22 ;  /* 0x0000001600167305 */ /* 0x000e62000020f000 */
[----:B------:R-:W-:Y:S01]  /*5150*/  SHF.R.U32.HI R5, RZ, UR6, R4 ;  /* 0x00000006ff057c19 */ /* 0x000fe20008011604 */
[----:B---3--:R-:W-:-:S03]  /*5160*/  IMAD.MOV R6, RZ, RZ, -R6 ;  /* 0x000000ffff067224 */ /* 0x008fc600078e0a06 */
[----:B------:R-:W-:Y:S01]  /*5170*/  SHF.R.U64 R18, R20, UR4, R5 ;  /* 0x0000000414127c19 */ /* 0x000fe20008001205 */
[----:B--2---:R-:W-:Y:S01]  /*5180*/  IMAD R15, R24, R6, R15 ;  /* 0x00000006180f7224 */ /* 0x004fe200078e020f */
[----:B------:R-:W-:-:S03]  /*5190*/  SHF.R.U32.HI R23, RZ, UR4, R5 ;  /* 0x00000004ff177c19 */ /* 0x000fc60008011605 */
[----:B------:R-:W-:Y:S02]  /*51a0*/  IMAD.MOV.U32 R4, RZ, RZ, R18 ;  /* 0x000000ffff047224 */ /* 0x000fe400078e0012 */
[----:B------:R-:W-:Y:S01]  /*51b0*/  IMAD.MOV.U32 R5, RZ, RZ, R23 ;  /* 0x000000ffff057224 */ /* 0x000fe200078e0017 */
[----:B-1----:R-:W-:Y:S06]  /*51c0*/  @!P1 BRA `(.L_x_109) ;  /* 0x0000000000289947 */ /* 0x002fec0003800000 */
[----:B------:R-:W-:Y:S02]  /*51d0*/  ULDC UR4, c[0x0][0x64c] ;  /* 0x0001930000047ab9 */ /* 0x000fe40000000800 */
[----:B------:R-:W-:-:S05]  /*51e0*/  IADD3 R5, P1, R18, UR4, RZ ;  /* 0x0000000412057c10 */ /* 0x000fca000ff3e0ff */
[----:B------:R-:W-:-:S04]  /*51f0*/  IMAD.X R23, RZ, RZ, R23, P1 ;  /* 0x000000ffff177224 */ /* 0x000fc800008e0617 */
[----:B------:R-:W-:-:S04]  /*5200*/  IMAD.WIDE.U32 R6, R23, UR8, RZ ;  /* 0x0000000817067c25 */ /* 0x000fc8000f8e00ff */
[----:B------:R-:W-:-:S04]  /*5210*/  IMAD.WIDE.U32 R6, P1, R5, UR9, R6 ;  /* 0x0000000905067c25 */ /* 0x000fc8000f820006 */
[----:B------:R-:W-:-:S04]  /*5220*/  IMAD.WIDE.U32 R4, R5, UR8, RZ ;  /* 0x0000000805047c25 */ /* 0x000fc8000f8e00ff */
[----:B------:R-:W-:Y:S01]  /*5230*/  IMAD.MOV.U32 R4, RZ, RZ, R7 ;  /* 0x000000ffff047224 */ /* 0x000fe200078e0007 */
[----:B------:R-:W-:Y:S01]  /*5240*/  IADD3 RZ, P3, R5, R6, RZ ;  /* 0x0000000605ff7210 */ /* 0x000fe20007f7e0ff */
[----:B------:R-:W-:-:S04]  /*5250*/  IMAD.X R5, RZ, RZ, RZ, P1 ;  /* 0x000000ffff057224 */ /* 0x000fc800008e06ff */
[----:B------:R-:W-:-:S08]  /*5260*/  IMAD.WIDE.U32.X R4, R23, UR9, R4, P3 ;  /* 0x0000000917047c25 */ /* 0x000fd000098e0404 */
.L_x_109:
[----:B------:R-:W-:Y:S01]  /*5270*/  ISETP.NE.AND P1, PT, R2, 0x1, PT ;  /* 0x000000010200780c */ /* 0x000fe20003f25270 */
[----:B------:R-:W-:Y:S01]  /*5280*/  ULDC UR4, c[0x0][0x648] ;  /* 0x0001920000047ab9 */ /* 0x000fe20000000800 */
[----:B------:R-:W-:Y:S01]  /*5290*/  LOP3.LUT R20, R20, UR17, RZ, 0xc0, !PT ;  /* 0x0000001114147c12 */ /* 0x000fe2000f8ec0ff */
[----:B------:R-:W-:Y:S01]  /*52a0*/  IMAD.MOV R22, RZ, RZ, -R22 ;  /* 0x000000ffff167224 */ /* 0x000fe200078e0a16 */
[----:B------:R-:W-:Y:S01]  /*52b0*/  SHF.R.U64 R5, R4, UR4, R5 ;  /* 0x0000000404057c19 */ /* 0x000fe20008001205 */
[----:B------:R-:W-:Y:S01]  /*52c0*/  ULDC UR4, c[0x0][0x638] ;  /* 0x00018e0000047ab9 */ /* 0x000fe20000000800 */
[----:B------:R-:W-:Y:S01]  /*52d0*/  LOP3.LUT R9, R9, UR16, RZ, 0xc0, !PT ;  /* 0x0000001009097c12 */ /* 0x000fe2000f8ec0ff */
[----:B------:R-:W-:Y:S01]  /*52e0*/  ULDC UR5, c[0x0][0x610] ;  /* 0x0001840000057ab9 */ /* 0x000fe20000000800 */
[----:B------:R-:W-:Y:S02]  /*52f0*/  IMAD.MOV.U32 R4, RZ, RZ, 0x1 ;  /* 0x00000001ff047424 */ /* 0x000fe400078e00ff */
[----:B------:R-:W-:-:S02]  /*5300*/  IMAD.MOV R7, RZ, RZ, -R5 ;  /* 0x000000ffff077224 */ /* 0x000fc400078e0a05 */
[----:B------:R-:W-:Y:S02]  /*5310*/  IMAD R20, R5, UR18, R20 ;  /* 0x0000001205147c24 */ /* 0x000fe4000f8e0214 */
[----:B0-----:R-:W-:Y:S02]  /*5320*/  @P1 IMAD R15, R21, R22, R14 ;  /* 0x00000016150f1224 */ /* 0x001fe400078e020e */
[----:B------:R-:W-:Y:S01]  /*5330*/  IMAD R18, R7, UR4, R18 ;  /* 0x0000000407127c24 */ /* 0x000fe2000f8e0212 */
[----:B------:R-:W-:Y:S01]  /*5340*/  ULDC UR4, c[0x0][0x600] ;  /* 0x0001800000047ab9 */ /* 0x000fe20000000800 */
[----:B------:R-:W-:Y:S02]  /*5350*/  IMAD R15, R20, UR5, R15 ;  /* 0x00000005140f7c24 */ /* 0x000fe4000f8e020f */
[----:B------:R-:W-:-:S05]  /*5360*/  IMAD R18, R18, UR4, R9 ;  /* 0x0000000412127c24 */ /* 0x000fca000f8e0209 */
[----:B------:R-:W-:Y:S02]  /*5370*/  SEL R9, R18, R15, !P1 ;  /* 0x0000000f12097207 */ /* 0x000fe40004800000 */
[----:B------:R-:W-:-:S07]  /*5380*/  SEL R7, R15, R18, !P1 ;  /* 0x000000120f077207 */ /* 0x000fce0004800000 */
.L_x_107:
[----:B------:R-:W-:Y:S05]  /*5390*/  BSYNC B1 ;  /* 0x0000000000017941 */ /* 0x000fea0003800000 */
.L_x_106:
[----:B------:R-:W-:-:S13]  /*53a0*/  LOP3.LUT P1, RZ, R4, 0xff, RZ, 0xc0, !PT ;  /* 0x000000ff04ff7812 */ /* 0x000fda000782c0ff */
[----:B------:R-:W-:Y:S05]  /*53b0*/  @P1 BRA `(.L_x_110) ;  /* 0xfffffff400441947 */ /* 0x000fea000383ffff */
[----:B------:R-:W-:Y:S05]  /*53c0*/  BSYNC B0 ;  /* 0x0000000000007941 */ /* 0x000fea0003800000 */
.L_x_98:
[----:B------:R-:W-:-:S03]  /*53d0*/  UMOV UR4, 0xffffffff ;  /* 0xffffffff00047882 */ /* 0x000fc60000000000 */
[----:B------:R-:W-:Y:S05]  /*53e0*/  BRA.DIV UR4, `(.L_x_111) ;  /* 0x0000000604847947 */ /* 0x000fea000b800000 */
[----:B------:R-:W-:-:S13]  /*53f0*/  ELECT P6, URZ, PT ;  /* 0x00000000003f782f */ /* 0x000fda00038c0000 */
.L_x_128:
[----:B------:R-:W-:Y:S04]  /*5400*/  BSSY B0, `(.L_x_112) ;  /* 0x0000046000007945 */ /* 0x000fe80003800000 */
[----:B------:R-:W-:Y:S05]  /*5410*/  @!P6 BRA `(.L_x_113) ;  /* 0x000000040010e947 */ /* 0x000fea0003800000 */
[----:B------:R-:W-:-:S04]  /*5420*/  LOP3.LUT R19, R19, 0x2, RZ, 0xfc, !PT ;  /* 0x0000000213137812 */ /* 0x000fc800078efcff */
[----:B------:R-:W-:-:S13]  /*5430*/  ISETP.NE.AND P0, PT, R19, 0x3, PT ;  /* 0x000000031300780c */ /* 0x000fda0003f05270 */
[----:B------:R-:W-:Y:S05]  /*5440*/  @!P0 BRA `(.L_x_114) ;  /* 0x0000000000048947 */ /* 0x000fea0003800000 */
[----:B------:R-:W-:Y:S01]  /*5450*/  BPT.TRAP 0x1 ;  /* 0x000000040000795c */ /* 0x000fe20000300000 */
.L_x_114:
[----:B------:R-:W0:Y:S01]  /*5460*/  S2R R3, SR_CgaCtaId ;  /* 0x0000000000037919 */ /* 0x000e220000008800 */
[----:B------:R-:W-:-:S04]  /*5470*/  MOV R2, 0x400 ;  /* 0x0000040000027802 */ /* 0x000fc80000000f00 */
[----:B0-----:R-:W-:Y:S02]  /*5480*/  LEA R3, R3, R2, 0x18 ;  /* 0x0000000203037211 */ /* 0x001fe400078ec0ff */
[----:B------:R-:W-:-:S03]  /*5490*/  SHF.L.U32 R2, R0, 0x1f, RZ ;  /* 0x0000001f00027819 */ /* 0x000fc600000006ff */
[----:B------:R-:W-:-:S04]  /*54a0*/  VIADD R3, R3, 0x38 ;  /* 0x0000003803037836 */ /* 0x000fc80000000000 */
[C---:B------:R-:W-:Y:S02]  /*54b0*/  IMAD R7, R12.reuse, 0x8, R3 ;  /* 0x000000080c077824 */ /* 0x040fe400078e0203 */
[----:B------:R-:W-:Y:S02]  /*54c0*/  VIADD R12, R12, 0x1 ;  /* 0x000000010c0c7836 */ /* 0x000fe40000000000 */
[----:B------:R-:W0:Y:S03]  /*54d0*/  SYNCS.PHASECHK.TRANS64.TRYWAIT P0, [R7+URZ], R2 ;  /* 0x00000002070075a7 */ /* 0x000e26000800017f */
[----:B------:R-:W-:-:S04]  /*54e0*/  ISETP.NE.AND P1, PT, R12, 0x7, PT ;  /* 0x000000070c00780c */ /* 0x000fc80003f25270 */
[----:B------:R-:W-:Y:S02]  /*54f0*/  SEL R5, RZ, 0x1, P1 ;  /* 0x00000001ff057807 */ /* 0x000fe40000800000 */
[----:B------:R-:W-:Y:S02]  /*5500*/  SEL R12, R12, RZ, P1 ;  /* 0x000000ff0c0c7207 */ /* 0x000fe40000800000 */
[----:B------:R-:W-:-:S03]  /*5510*/  LOP3.LUT R5, R0, R5, RZ, 0x3c, !PT ;  /* 0x0000000500057212 */ /* 0x000fc600078e3cff */
[----:B------:R-:W-:Y:S01]  /*5520*/  IMAD R9, R12, 0x8, R3 ;  /* 0x000000080c097824 */ /* 0x000fe200078e0203 */
[----:B------:R-:W-:Y:S01]  /*5530*/  SHF.L.U32 R4, R5, 0x1f, RZ ;  /* 0x0000001f05047819 */ /* 0x000fe200000006ff */
[----:B0-----:R-:W-:Y:S06]  /*5540*/  @!P0 BRA `(.L_x_115) ;  /* 0x00000004004c8947 */ /* 0x001fec0003800000 */
.L_x_129:
[----:B------:R-:W1:Y:S01]  /*5550*/  SYNCS.PHASECHK.TRANS64.TRYWAIT P0, [R9+URZ], R4 ;  /* 0x00000004090075a7 */ /* 0x000e62000800017f */
[----:B------:R-:W-:-:S05]  /*5560*/  VIADD R0, R12, 0x1 ;  /* 0x000000010c007836 */ /* 0x000fca0000000000 */
[----:B------:R-:W-:-:S04]  /*5570*/  ISETP.NE.AND P1, PT, R0, 0x7, PT ;  /* 0x000000070000780c */ /* 0x000fc80003f25270 */
[----:B0-----:R-:W-:Y:S02]  /*5580*/  SEL R2, RZ, 0x1, P1 ;  /* 0x00000001ff027807 */ /* 0x001fe40000800000 */
[----:B------:R-:W-:Y:S02]  /*5590*/  SEL R0, R0, RZ, P1 ;  /* 0x000000ff00007207 */ /* 0x000fe40000800000 */
[----:B------:R-:W-:-:S03]  /*55a0*/  LOP3.LUT R7, R5, R2, RZ, 0x3c, !PT ;  /* 0x0000000205077212 */ /* 0x000fc600078e3cff */
[----:B------:R-:W-:Y:S01]  /*55b0*/  IMAD R6, R0, 0x8, R3 ;  /* 0x0000000800067824 */ /* 0x000fe200078e0203 */
[----:B------:R-:W-:Y:S01]  /*55c0*/  SHF.L.U32 R5, R7, 0x1f, RZ ;  /* 0x0000001f07057819 */ /* 0x000fe200000006ff */
[----:B-1----:R-:W-:Y:S06]  /*55d0*/  @!P0 BRA `(.L_x_116) ;  /* 0x00000004003c8947 */ /* 0x002fec0003800000 */
.L_x_130:
[----:B------:R-:W1:Y:S01]  /*55e0*/  SYNCS.PHASECHK.TRANS64.TRYWAIT P0, [R6+URZ], R5 ;  /* 0x00000005060075a7 */ /* 0x000e62000800017f */
[----:B------:R-:W-:-:S05]  /*55f0*/  VIADD R0, R0, 0x1 ;  /* 0x0000000100007836 */ /* 0x000fca0000000000 */
[----:B------:R-:W-:-:S04]  /*5600*/  ISETP.NE.AND P1, PT, R0, 0x7, PT ;  /* 0x000000070000780c */ /* 0x000fc80003f25270 */
[----:B------:R-:W-:Y:S02]  /*5610*/  SEL R2, RZ, 0x1, P1 ;  /* 0x00000001ff027807 */ /* 0x000fe40000800000 */
[----:B------:R-:W-:Y:S02]  /*5620*/  SEL R0, R0, RZ, P1 ;  /* 0x000000ff00007207 */ /* 0x000fe40000800000 */
[----:B------:R-:W-:-:S03]  /*5630*/  LOP3.LUT R7, R7, R2, RZ, 0x3c, !PT ;  /* 0x0000000207077212 */ /* 0x000fc600078e3cff */
[----:B0-----:R-:W-:Y:S01]  /*5640*/  IMAD R9, R0, 0x8, R3 ;  /* 0x0000000800097824 */ /* 0x001fe200078e0203 */
[----:B------:R-:W-:Y:S01]  /*5650*/  SHF.L.U32 R4, R7, 0x1f, RZ ;  /* 0x0000001f07047819 */ /* 0x000fe200000006ff */
[----:B-1----:R-:W-:Y:S06]  /*5660*/  @!P0 BRA `(.L_x_117) ;  /* 0x00000004002c8947 */ /* 0x002fec0003800000 */
.L_x_131:
        /* <DEDUP_REMOVED lines=9> */
.L_x_132:
        /* <DEDUP_REMOVED lines=9> */
.L_x_133:
[----:B------:R-:W1:Y:S01]  /*5790*/  SYNCS.PHASECHK.TRANS64.TRYWAIT P0, [R9+URZ], R4 ;  /* 0x00000004090075a7 */ /* 0x000e62000800017f */
[----:B------:R-:W-:-:S05]  /*57a0*/  VIADD R0, R0, 0x1 ;  /* 0x0000000100007836 */ /* 0x000fca0000000000 */
[----:B------:R-:W-:-:S04]  /*57b0*/  ISETP.NE.AND P1, PT, R0, 0x7, PT ;  /* 0x000000070000780c */ /* 0x000fc80003f25270 */
[----:B------:R-:W-:Y:S02]  /*57c0*/  SEL R2, RZ, 0x1, P1 ;  /* 0x00000001ff027807 */ /* 0x000fe40000800000 */
[----:B------:R-:W-:Y:S02]  /*57d0*/  SEL R0, R0, RZ, P1 ;  /* 0x000000ff00007207 */ /* 0x000fe40000800000 */
[----:B------:R-:W-:Y:S01]  /*57e0*/  LOP3.LUT R2, R7, R2, RZ, 0x3c, !PT ;  /* 0x0000000207027212 */ /* 0x000fe200078e3cff */
[----:B-1----:R-:W-:Y:S06]  /*57f0*/  @!P0 BRA `(.L_x_120) ;  /* 0x0000000400048947 */ /* 0x002fec0003800000 */
.L_x_134:
[----:B------:R-:W-:Y:S01]  /*5800*/  IMAD R3, R0, 0x8, R3 ;  /* 0x0000000800037824 */ /* 0x000fe200078e0203 */
[----:B------:R-:W-:-:S07]  /*5810*/  SHF.L.U32 R0, R2, 0x1f, RZ ;  /* 0x0000001f02007819 */ /* 0x000fce00000006ff */
.L_x_121:
[----:B--2---:R2:W3:Y:S02]  /*5820*/  SYNCS.PHASECHK.TRANS64.TRYWAIT P0, [R3+URZ], R0 ;  /* 0x00000000030075a7 */ /* 0x0044e4000800017f */
[----:B---3--:R-:W-:Y:S05]  /*5830*/  @!P0 NANOSLEEP.SYNCS 0x989680 ;  /* 0x009896800000895d */ /* 0x008fea0003900000 */
[----:B------:R-:W3:Y:S02]  /*5840*/  @!P0 SYNCS.PHASECHK.TRANS64 P0, [R3+URZ], R0 ;  /* 0x00000000030085a7 */ /* 0x000ee4000800007f */
[----:B---3--:R-:W-:Y:S05]  /*5850*/  @!P0 BRA `(.L_x_121) ;  /* 0xfffffffc00f08947 */ /* 0x008fea000383ffff */
.L_x_113:
[----:B------:R-:W-:Y:S05]  /*5860*/  BSYNC B0 ;  /* 0x0000000000007941 */ /* 0x000fea0003800000 */
.L_x_112:
[----:B------:R-:W-:Y:S05]  /*5870*/  EXIT ;  /* 0x000000000000794d */ /* 0x000fea0003800000 */
.L_x_17:
[----:B---3--:R3:W4:Y:S02]  /*5880*/  SYNCS.PHASECHK.TRANS64.TRYWAIT P1, [R3+URZ], R0 ;  /* 0x00000000030075a7 */ /* 0x008724000802017f */
[----:B----4-:R-:W-:Y:S05]  /*5890*/  @!P1 NANOSLEEP.SYNCS 0x989680 ;  /* 0x009896800000995d */ /* 0x010fea0003900000 */
[----:B------:R-:W4:Y:S02]  /*58a0*/  @!P1 SYNCS.PHASECHK.TRANS64 P1, [R3+URZ], R0 ;  /* 0x00000000030095a7 */ /* 0x000f24000802007f */
[----:B----4-:R-:W-:Y:S05]  /*58b0*/  @!P1 BRA `(.L_x_17) ;  /* 0xfffffffc00f09947 */ /* 0x010fea000383ffff */
[----:B------:R-:W-:Y:S05]  /*58c0*/  BRA `(.L_x_16) ;  /* 0xffffffb800687947 */ /* 0x000fea000383ffff */
.L_x_22:
[----:B-1----:R-:W-:-:S04]  /*58d0*/  IMAD.U32 R4, RZ, RZ, UR8 ;  /* 0x00000008ff047e24 */ /* 0x002fc8000f8e00ff */
[----:B------:R1:W2:Y:S03]  /*58e0*/  SYNCS.PHASECHK.TRANS64.TRYWAIT P1, [R4+URZ], R3 ;  /* 0x00000003040075a7 */ /* 0x0002a6000802017f */
[----:B--2---:R-:W-:Y:S05]  /*58f0*/  @!P1 NANOSLEEP.SYNCS 0x989680 ;  /* 0x009896800000995d */ /* 0x004fea0003900000 */
[----:B------:R-:W2:Y:S02]  /*5900*/  @!P1 SYNCS.PHASECHK.TRANS64 P1, [R4+URZ], R3 ;  /* 0x00000003040095a7 */ /* 0x000ea4000802007f */
[----:B--2---:R-:W-:Y:S05]  /*5910*/  @!P1 BRA `(.L_x_22) ;  /* 0xfffffffc00ec9947 */ /* 0x004fea000383ffff */
[----:B------:R-:W-:Y:S05]  /*5920*/  BRA `(.L_x_21) ;  /* 0xffffffbc00487947 */ /* 0x000fea000383ffff */
.L_x_99:
[----:B------:R-:W-:Y:S01]  /*5930*/  BSSY B1, `(.L_x_122) ;  /* 0x0000006000017945 */ /* 0x000fe20003800000 */
[----:B------:R-:W-:-:S07]  /*5940*/  IMAD.MOV.U32 R15, RZ, RZ, -0x1 ;  /* 0xffffffffff0f7424 */ /* 0x000fce00078e00ff */
[----:B------:R-:W-:Y:S05]  /*5950*/  WARPSYNC.COLLECTIVE R15, `(.L_x_123) ;  /* 0x000000000f0c7348 */ /* 0x000fea0003c00000 */
[----:B------:R-:W-:Y:S02]  /*5960*/  ELECT P6, UR62, PT ;  /* 0x00000000003e782f */ /* 0x000fe400038c0000 */
[----:B------:R-:W-:Y:S01]  /*5970*/  MOV R14, UR62 ;  /* 0x0000003e000e7c02 */ /* 0x000fe20008000f00 */
[----:B------:R-:W-:Y:S10]  /*5980*/  ENDCOLLECTIVE ;  /* 0x000000000000791b */ /* 0x000ff40003800000 */
.L_x_123:
[----:B------:R-:W-:Y:S05]  /*5990*/  BSYNC B1 ;  /* 0x0000000000017941 */ /* 0x000fea0003800000 */
.L_x_122:
[----:B------:R-:W-:Y:S05]  /*59a0*/  BRA `(.L_x_124) ;  /* 0xffffffec00d47947 */ /* 0x000fea000383ffff */
.L_x_102:
[----:B0-----:R0:W1:Y:S02]  /*59b0*/  SYNCS.PHASECHK.TRANS64.TRYWAIT P1, [R14+URZ+0x38], R7 ;  /* 0x000038070e0075a7 */ /* 0x001064000802017f */
[----:B-1----:R-:W-:Y:S05]  /*59c0*/  @!P1 NANOSLEEP.SYNCS 0x989680 ;  /* 0x009896800000995d */ /* 0x002fea0003900000 */
[----:B------:R-:W1:Y:S02]  /*59d0*/  @!P1 SYNCS.PHASECHK.TRANS64 P1, [R14+URZ+0x38], R7 ;  /* 0x000038070e0095a7 */ /* 0x000e64000802007f */
[----:B-1----:R-:W-:Y:S05]  /*59e0*/  @!P1 BRA `(.L_x_102) ;  /* 0xfffffffc00f09947 */ /* 0x002fea000383ffff */
[----:B------:R-:W-:Y:S05]  /*59f0*/  BRA `(.L_x_125) ;  /* 0xfffffff000087947 */ /* 0x000fea000383ffff */
.L_x_111:
[----:B------:R-:W-:Y:S01]  /*5a00*/  BSSY B0, `(.L_x_126) ;  /* 0x0000006000007945 */ /* 0x000fe20003800000 */
[----:B------:R-:W-:-:S07]  /*5a10*/  IMAD.MOV.U32 R15, RZ, RZ, -0x1 ;  /* 0xffffffffff0f7424 */ /* 0x000fce00078e00ff */
[----:B------:R-:W-:Y:S05]  /*5a20*/  WARPSYNC.COLLECTIVE R15, `(.L_x_127) ;  /* 0x000000000f0c7348 */ /* 0x000fea0003c00000 */
[----:B------:R-:W-:Y:S02]  /*5a30*/  ELECT P6, UR62, PT ;  /* 0x00000000003e782f */ /* 0x000fe400038c0000 */
[----:B------:R-:W-:Y:S01]  /*5a40*/  MOV R14, UR62 ;  /* 0x0000003e000e7c02 */ /* 0x000fe20008000f00 */
[----:B------:R-:W-:Y:S10]  /*5a50*/  ENDCOLLECTIVE ;  /* 0x000000000000791b */ /* 0x000ff40003800000 */
.L_x_127:
[----:B------:R-:W-:Y:S05]  /*5a60*/  BSYNC B0 ;  /* 0x0000000000007941 */ /* 0x000fea0003800000 */
.L_x_126:
[----:B------:R-:W-:Y:S05]  /*5a70*/  BRA `(.L_x_128) ;  /* 0xfffffff800607947 */ /* 0x000fea000383ffff */
.L_x_115:
[----:B0-----:R0:W1:Y:S02]  /*5a80*/  SYNCS.PHASECHK.TRANS64.TRYWAIT P0, [R7+URZ], R2 ;  /* 0x00000002070075a7 */ /* 0x001064000800017f */
[----:B-1----:R-:W-:Y:S05]  /*5a90*/  @!P0 NANOSLEEP.SYNCS 0x989680 ;  /* 0x009896800000895d */ /* 0x002fea0003900000 */
[----:B------:R-:W1:Y:S02]  /*5aa0*/  @!P0 SYNCS.PHASECHK.TRANS64 P0, [R7+URZ], R2 ;  /* 0x00000002070085a7 */ /* 0x000e64000800007f */
[----:B-1----:R-:W-:Y:S05]  /*5ab0*/  @!P0 BRA `(.L_x_115) ;  /* 0xfffffffc00f08947 */ /* 0x002fea000383ffff */
[----:B------:R-:W-:Y:S05]  /*5ac0*/  BRA `(.L_x_129) ;  /* 0xfffffff800a07947 */ /* 0x000fea000383ffff */
.L_x_116:
[----:B0-----:R0:W1:Y:S02]  /*5ad0*/  SYNCS.PHASECHK.TRANS64.TRYWAIT P0, [R9+URZ], R4 ;  /* 0x00000004090075a7 */ /* 0x001064000800017f */
[----:B-1----:R-:W-:Y:S05]  /*5ae0*/  @!P0 NANOSLEEP.SYNCS 0x989680 ;  /* 0x009896800000895d */ /* 0x002fea0003900000 */
[----:B------:R-:W1:Y:S02]  /*5af0*/  @!P0 SYNCS.PHASECHK.TRANS64 P0, [R9+URZ], R4 ;  /* 0x00000004090085a7 */ /* 0x000e64000800007f */
[----:B-1----:R-:W-:Y:S05]  /*5b00*/  @!P0 BRA `(.L_x_116) ;  /* 0xfffffffc00f08947 */ /* 0x002fea000383ffff */
[----:B------:R-:W-:Y:S05]  /*5b10*/  BRA `(.L_x_130) ;  /* 0xfffffff800b07947 */ /* 0x000fea000383ffff */
.L_x_117:
[----:B0-----:R0:W1:Y:S02]  /*5b20*/  SYNCS.PHASECHK.TRANS64.TRYWAIT P0, [R6+URZ], R5 ;  /* 0x00000005060075a7 */ /* 0x001064000800017f */
[----:B-1----:R-:W-:Y:S05]  /*5b30*/  @!P0 NANOSLEEP.SYNCS 0x989680 ;  /* 0x009896800000895d */ /* 0x002fea0003900000 */
[----:B------:R-:W1:Y:S02]  /*5b40*/  @!P0 SYNCS.PHASECHK.TRANS64 P0, [R6+URZ], R5 ;  /* 0x00000005060085a7 */ /* 0x000e64000800007f */
[----:B-1----:R-:W-:Y:S05]  /*5b50*/  @!P0 BRA `(.L_x_117) ;  /* 0xfffffffc00f08947 */ /* 0x002fea000383ffff */
[----:B------:R-:W-:Y:S05]  /*5b60*/  BRA `(.L_x_131) ;  /* 0xfffffff800c07947 */ /* 0x000fea000383ffff */
.L_x_118:
[----:B0-----:R0:W1:Y:S02]  /*5b70*/  SYNCS.PHASECHK.TRANS64.TRYWAIT P0, [R9+URZ], R4 ;  /* 0x00000004090075a7 */ /* 0x001064000800017f */
[----:B-1----:R-:W-:Y:S05]  /*5b80*/  @!P0 NANOSLEEP.SYNCS 0x989680 ;  /* 0x009896800000895d */ /* 0x002fea0003900000 */
[----:B------:R-:W1:Y:S02]  /*5b90*/  @!P0 SYNCS.PHASECHK.TRANS64 P0, [R9+URZ], R4 ;  /* 0x00000004090085a7 */ /* 0x000e64000800007f */
[----:B-1----:R-:W-:Y:S05]  /*5ba0*/  @!P0 BRA `(.L_x_118) ;  /* 0xfffffffc00f08947 */ /* 0x002fea000383ffff */
[----:B------:R-:W-:Y:S05]  /*5bb0*/  BRA `(.L_x_132) ;  /* 0xfffffff800d07947 */ /* 0x000fea000383ffff */
.L_x_119:
[----:B0-----:R0:W1:Y:S02]  /*5bc0*/  SYNCS.PHASECHK.TRANS64.TRYWAIT P0, [R6+URZ], R5 ;  /* 0x00000005060075a7 */ /* 0x001064000800017f */
[----:B-1----:R-:W-:Y:S05]  /*5bd0*/  @!P0 NANOSLEEP.SYNCS 0x989680 ;  /* 0x009896800000895d */ /* 0x002fea0003900000 */
[----:B------:R-:W1:Y:S02]  /*5be0*/  @!P0 SYNCS.PHASECHK.TRANS64 P0, [R6+URZ], R5 ;  /* 0x00000005060085a7 */ /* 0x000e64000800007f */
[----:B-1----:R-:W-:Y:S05]  /*5bf0*/  @!P0 BRA `(.L_x_119) ;  /* 0xfffffffc00f08947 */ /* 0x002fea000383ffff */
[----:B------:R-:W-:Y:S05]  /*5c00*/  BRA `(.L_x_133) ;  /* 0xfffffff800e07947 */ /* 0x000fea000383ffff */
.L_x_120:
[----:B-1----:R1:W2:Y:S02]  /*5c10*/  SYNCS.PHASECHK.TRANS64.TRYWAIT P0, [R9+URZ], R4 ;  /* 0x00000004090075a7 */ /* 0x0022a4000800017f */
[----:B--2---:R-:W-:Y:S05]  /*5c20*/  @!P0 NANOSLEEP.SYNCS 0x989680 ;  /* 0x009896800000895d */ /* 0x004fea0003900000 */
[----:B------:R-:W2:Y:S02]  /*5c30*/  @!P0 SYNCS.PHASECHK.TRANS64 P0, [R9+URZ], R4 ;  /* 0x00000004090085a7 */ /* 0x000ea4000800007f */
[----:B--2---:R-:W-:Y:S05]  /*5c40*/  @!P0 BRA `(.L_x_120) ;  /* 0xfffffffc00f08947 */ /* 0x004fea000383ffff */
[----:B------:R-:W-:Y:S05]  /*5c50*/  BRA `(.L_x_134) ;  /* 0xfffffff800e87947 */ /* 0x000fea000383ffff */
.L_x_135:
[----:B------:R-:W-:-:S00]  /*5c60*/  BRA `(.L_x_135) ;  /* 0xfffffffc00fc7947 */ /* 0x000fc0000383ffff */
[----:B------:R-:W-:-:S00]  /*5c70*/  NOP ;  /* 0x0000000000007918 */ /* 0x000fc00000000000 */
        /* <DEDUP_REMOVED lines=8> */
.L_x_136:


//--------------------- .nv.global.init           --------------------------
	.section	.nv.global.init,"aw",@progbits
.nv.global.init:
	.type		$str$22,@object
	.size		$str$22,($str$23 - $str$22)
$str$22:
        /*0000*/ 	.byte	0x6b, 0x5f, 0x74, 0x69, 0x6c, 0x65, 0x5f, 0x63, 0x6f, 0x75, 0x6e, 0x74, 0x20, 0x3e, 0x3d, 0x20
        /*0010*/ 	.byte	0x31, 0x00
	.type		$str$23,@object
	.size		$str$23,(__unnamed_1 - $str$23)
$str$23:
        /*0012*/ 	.byte	0x2f, 0x74, 0x6d, 0x70, 0x2f, 0x63, 0x75, 0x74, 0x6c, 0x61, 0x73, 0x73, 0x5f, 0x73, 0x77, 0x65
        /*0022*/ 	.byte	0x65, 0x70, 0x5f, 0x73, 0x72, 0x63, 0x2f, 0x69, 0x6e, 0x63, 0x6c, 0x75, 0x64, 0x65, 0x2f, 0x63
        /*0032*/ 	.byte	0x75, 0x74, 0x6c, 0x61, 0x73, 0x73, 0x2f, 0x67, 0x65, 0x6d, 0x6d, 0x2f, 0x63, 0x6f, 0x6c, 0x6c
        /*0042*/ 	.byte	0x65, 0x63, 0x74, 0x69, 0x76, 0x65, 0x2f, 0x73, 0x6d, 0x39, 0x30, 0x5f, 0x6d, 0x6d, 0x61, 0x5f
        /*0052*/ 	.byte	0x74, 0x6d, 0x61, 0x5f, 0x67, 0x6d, 0x6d, 0x61, 0x5f, 0x73, 0x73, 0x5f, 0x77, 0x61, 0x72, 0x70
        /*0062*/ 	.byte	0x73, 0x70, 0x65, 0x63, 0x69, 0x61, 0x6c, 0x69, 0x7a, 0x65, 0x64, 0x2e, 0x68, 0x70, 0x70, 0x00
	.type		__unnamed_1,@object
	.size		__unnamed_1,(.L_0 - __unnamed_1)
__unnamed_1:
        /*0072*/ 	.byte	0x76, 0x6f, 0x69, 0x64, 0x20, 0x63, 0x75, 0x74, 0x6c, 0x61, 0x73, 0x73, 0x3a, 0x3a, 0x67, 0x65
        /* <DEDUP_REMOVED lines=175> */
.L_0:


//--------------------- .nv.shared._ZN7cutlass13device_kernelINS_4gemm6kernel13GemmUniversalIN4cute5tupleIJiiiiEEENS1_10collective13CollectiveMmaINS1_34MainloopSm90TmaGmmaWarpSpecializedILi7ENS5_IJNS4_1CILi1EEESB_SB_EEENS1_35KernelTmaWarpSpecializedCooperativeEEENS5_IJNSA_ILi128EEENSA_ILi64EEENSA_ILi32EEEEEEfNS5_IJlSB_lEEEfSJ_NS4_8TiledMMAINS4_8MMA_AtomIJNS4_4SM904GMMA29MMA_64x64x8_F32TF32TF32_SS_TNILNSN_7ScaleInE1ELSP_1EEEEEENS4_6LayoutINS5_IJNSA_ILi2EEESB_SB_EEENS5_IJSB_NSA_ILi0EEESV_EEEEENS5_IJNS4_10UnderscoreESY_SY_EEEEENS4_13SM90_TMA_LOADENS4_14ComposedLayoutINS4_7SwizzleILi3ELi4ELi3EEENS4_18smem_ptr_flag_bitsILi32EEENSS_INS5_IJNSA_ILi8EEESH_EEENS5_IJSH_SB_EEEEEEEvNS4_8identityES11_S1B_vS1C_EENS_8epilogue10collective6detail29Sm90TmaWarpSpecializedAdapterINS1F_15DefaultEpilogueIfSJ_SJ_NS1E_6thread17LinearCombinationIfLi1EffLNS1J_9ScaleType4KindE0ELNS_15FloatRoundStyleE2EfEENS1_15EpilogueDefaultEEEEEvvEEEEvNT_6ParamsE --------------------------
	.section	.nv.shared._ZN7cutlass13device_kernelINS_4gemm6kernel13GemmUniversalIN4cute5tupleIJiiiiEEENS1_10collective13CollectiveMmaINS1_34MainloopSm90TmaGmmaWarpSpecializedILi7ENS5_IJNS4_1CILi1EEESB_SB_EEENS1_35KernelTmaWarpSpecializedCooperativeEEENS5_IJNSA_ILi128EEENSA_ILi64EEENSA_ILi32EEEEEEfNS5_IJlSB_lEEEfSJ_NS4_8TiledMMAINS4_8MMA_AtomIJNS4_4SM904GMMA29MMA_64x64x8_F32TF32TF32_SS_TNILNSN_7ScaleInE1ELSP_1EEEEEENS4_6LayoutINS5_IJNSA_ILi2EEESB_SB_EEENS5_IJSB_NSA_ILi0EEESV_EEEEENS5_IJNS4_10UnderscoreESY_SY_EEEEENS4_13SM90_TMA_LOADENS4_14ComposedLayoutINS4_7SwizzleILi3ELi4ELi3EEENS4_18smem_ptr_flag_bitsILi32EEENSS_INS5_IJNSA_ILi8EEESH_EEENS5_IJSH_SB_EEEEEEEvNS4_8identityES11_S1B_vS1C_EENS_8epilogue10collective6detail29Sm90TmaWarpSpecializedAdapterINS1F_15DefaultEpilogueIfSJ_SJ_NS1E_6thread17LinearCombinationIfLi1EffLNS1J_9ScaleType4KindE0ELNS_15FloatRoundStyleE2EfEENS1_15EpilogueDefaultEEEEEvvEEEEvNT_6ParamsE,"aw",@nobits
	.sectionflags	@""
	.align	16
	.zero		1024


//--------------------- .nv.shared.reserved.0     --------------------------
	.section	.nv.shared.reserved.0,"aw",@nobits
	.weak		__nv_reservedSMEM_offset_0_alias
	.size		__nv_reservedSMEM_offset_0_alias, 0, 0
	.other		__nv_reservedSMEM_offset_0_alias,@"STO_CUDA_RESERVED_SHARED STV_DEFAULT"
__nv_reservedSMEM_offset_0_alias:
	.zero		0


//--------------------- .nv.global                --------------------------
	.section	.nv.global,"aw",@nobits
.nv.global:
	.type		_ZN40_INTERNAL_3c56cb83_4_k_cu_b0ecb98a_230424cute1_E,@object
	.size		_ZN40_INTERNAL_3c56cb83_4_k_cu_b0ecb98a_230424cute1_E,(_ZN40_INTERNAL_3c56cb83_4_k_cu_b0ecb98a_230424cuda3std3__45__cpo6cbeginE - _ZN40_INTERNAL_3c56cb83_4_k_cu_b0ecb98a_230424cute1_E)
_ZN40_INTERNAL_3c56cb83_4_k_cu_b0ecb98a_230424cute1_E:
	.zero		1
	.type		_ZN40_INTERNAL_3c56cb83_4_k_cu_b0ecb98a_230424cuda3std3__45__cpo6cbeginE,@object
	.size		_ZN40_INTERNAL_3c56cb83_4_k_cu_b0ecb98a_230424cuda3std3__45__cpo6cbeginE,(_ZN40_INTERNAL_3c56cb83_4_k_cu_b0ecb98a_230424cuda3std3__48in_placeE - _ZN40_INTERNAL_3c56cb83_4_k_cu_b0ecb98a_230424cuda3std3__45__cpo6cbeginE)
_ZN40_INTERNAL_3c56cb83_4_k_cu_b0ecb98a_230424cuda3std3__45__cpo6cbeginE:
	.zero		1
	.type		_ZN40_INTERNAL_3c56cb83_4_k_cu_b0ecb98a_230424cuda3std3__48in_placeE,@object
	.size		_ZN40_INTERNAL_3c56cb83_4_k_cu_b0ecb98a_230424cuda3std3__48in_placeE,(_ZN40_INTERNAL_3c56cb83_4_k_cu_b0ecb98a_230424cuda3std6ranges3__45__cpo9iter_moveE - _ZN40_INTERNAL_3c56cb83_4_k_cu_b0ecb98a_230424cuda3std3__48in_placeE)
_ZN40_INTERNAL_3c56cb83_4_k_cu_b0ecb98a_230424cuda3std3__48in_placeE:
	.zero		1
	.type		_ZN40_INTERNAL_3c56cb83_4_k_cu_b0ecb98a_230424cuda3std6ranges3__45__cpo9iter_moveE,@object
	.size		_ZN40_INTERNAL_3c56cb83_4_k_cu_b0ecb98a_230424cuda3std6ranges3__45__cpo9iter_moveE,(_ZN40_INTERNAL_3c56cb83_4_k_cu_b0ecb98a_230424cuda3std3__45__cpo5beginE - _ZN40_INTERNAL_3c56cb83_4_k_cu_b0ecb98a_230424cuda3std6ranges3__45__cpo9iter_moveE)
_ZN40_INTERNAL_3c56cb83_4_k_cu_b0ecb98a_230424cuda3std6ranges3__45__cpo9iter_moveE:
	.zero		1
	.type		_ZN40_INTERNAL_3c56cb83_4_k_cu_b0ecb98a_230424cuda3std3__45__cpo5beginE,@object
	.size		_ZN40_INTERNAL_3c56cb83_4_k_cu_b0ecb98a_230424cuda3std3__45__cpo5beginE,(_ZN40_INTERNAL_3c56cb83_4_k_cu_b0ecb98a_230424cuda3std3__442_GLOBAL__N__3c56cb83_4_k_cu_b0ecb98a_230426ignoreE - _ZN40_INTERNAL_3c56cb83_4_k_cu_b0ecb98a_230424cuda3std3__45__cpo5beginE)
_ZN40_INTERNAL_3c56cb83_4_k_cu_b0ecb98a_230424cuda3std3__45__cpo5beginE:
	.zero		1
	.type		_ZN40_INTERNAL_3c56cb83_4_k_cu_b0ecb98a_230424cuda3std3__442_GLOBAL__N__3c56cb83_4_k_cu_b0ecb98a_230426ignoreE,@object
	.size		_ZN40_INTERNAL_3c56cb83_4_k_cu_b0ecb98a_230424cuda3std3__442_GLOBAL__N__3c56cb83_4_k_cu_b0ecb98a_230426ignoreE,(_ZN40_INTERNAL_3c56cb83_4_k_cu_b0ecb98a_230424cute7productE - _ZN40_INTERNAL_3c56cb83_4_k_cu_b0ecb98a_230424cuda3std3__442_GLOBAL__N__3c56cb83_4_k_cu_b0ecb98a_230426ignoreE)
_ZN40_INTERNAL_3c56cb83_4_k_cu_b0ecb98a_230424cuda3std3__442_GLOBAL__N__3c56cb83_4_k_cu_b0ecb98a_230426ignoreE:
	.zero		1
	.type		_ZN40_INTERNAL_3c56cb83_4_k_cu_b0ecb98a_230424cute7productE,@object
	.size		_ZN40_INTERNAL_3c56cb83_4_k_cu_b0ecb98a_230424cute7productE,(_ZN40_INTERNAL_3c56cb83_4_k_cu_b0ecb98a_230424cuda3std3__45__cpo3endE - _ZN40_INTERNAL_3c56cb83_4_k_cu_b0ecb98a_230424cute7productE)
_ZN40_INTERNAL_3c56cb83_4_k_cu_b0ecb98a_230424cute7productE:
	.zero		1
	.type		_ZN40_INTERNAL_3c56cb83_4_k_cu_b0ecb98a_230424cuda3std3__45__cpo3endE,@object
	.size		_ZN40_INTERNAL_3c56cb83_4_k_cu_b0ecb98a_230424cuda3std3__45__cpo3endE,(_ZN40_INTERNAL_3c56cb83_4_k_cu_b0ecb98a_230424cuda3std3__419piecewise_constructE - _ZN40_INTERNAL_3c56cb83_4_k_cu_b0ecb98a_230424cuda3std3__45__cpo3endE)
_ZN40_INTERNAL_3c56cb83_4_k_cu_b0ecb98a_230424cuda3std3__45__cpo3endE:
	.zero		1
	.type		_ZN40_INTERNAL_3c56cb83_4_k_cu_b0ecb98a_230424cuda3std3__419piecewise_constructE,@object
	.size		_ZN40_INTERNAL_3c56cb83_4_k_cu_b0ecb98a_230424cuda3std3__419piecewise_constructE,(_ZN40_INTERNAL_3c56cb83_4_k_cu_b0ecb98a_230424cuda3std3__45__cpo4cendE - _ZN40_INTERNAL_3c56cb83_4_k_cu_b0ecb98a_230424cuda3std3__419piecewise_constructE)
_ZN40_INTERNAL_3c56cb83_4_k_cu_b0ecb98a_230424cuda3std3__419piecewise_constructE:
	.zero		1
	.type		_ZN40_INTERNAL_3c56cb83_4_k_cu_b0ecb98a_230424cuda3std3__45__cpo4cendE,@object
	.size		_ZN40_INTERNAL_3c56cb83_4_k_cu_b0ecb98a_230424cuda3std3__45__cpo4cendE,(_ZN40_INTERNAL_3c56cb83_4_k_cu_b0ecb98a_230424cuda3std6ranges3__45__cpo4swapE - _ZN40_INTERNAL_3c56cb83_4_k_cu_b0ecb98a_230424cuda3std3__45__cpo4cendE)
_ZN40_INTERNAL_3c56cb83_4_k_cu_b0ecb98a_230424cuda3std3__45__cpo4cendE:
	.zero		1
	.type		_ZN40_INTERNAL_3c56cb83_4_k_cu_b0ecb98a_230424cuda3std6ranges3__45__cpo4swapE,@object
	.size		_ZN40_INTERNAL_3c56cb83_4_k_cu_b0ecb98a_230424cuda3std6ranges3__45__cpo4swapE,(.L_8 - _ZN40_INTERNAL_3c56cb83_4_k_cu_b0ecb98a_230424cuda3std6ranges3__45__cpo4swapE)
_ZN40_INTERNAL_3c56cb83_4_k_cu_b0ecb98a_230424cuda3std6ranges3__45__cpo4swapE:
	.zero		1
.L_8:


//--------------------- .nv.constant0._ZN7cutlass13device_kernelINS_4gemm6kernel13GemmUniversalIN4cute5tupleIJiiiiEEENS1_10collective13CollectiveMmaINS1_34MainloopSm90TmaGmmaWarpSpecializedILi7ENS5_IJNS4_1CILi1EEESB_SB_EEENS1_35KernelTmaWarpSpecializedCooperativeEEENS5_IJNSA_ILi128EEENSA_ILi64EEENSA_ILi32EEEEEEfNS5_IJlSB_lEEEfSJ_NS4_8TiledMMAINS4_8MMA_AtomIJNS4_4SM904GMMA29MMA_64x64x8_F32TF32TF32_SS_TNILNSN_7ScaleInE1ELSP_1EEEEEENS4_6LayoutINS5_IJNSA_ILi2EEESB_SB_EEENS5_IJSB_NSA_ILi0EEESV_EEEEENS5_IJNS4_10UnderscoreESY_SY_EEEEENS4_13SM90_TMA_LOADENS4_14ComposedLayoutINS4_7SwizzleILi3ELi4ELi3EEENS4_18smem_ptr_flag_bitsILi32EEENSS_INS5_IJNSA_ILi8EEESH_EEENS5_IJSH_SB_EEEEEEEvNS4_8identityES11_S1B_vS1C_EENS_8epilogue10collective6detail29Sm90TmaWarpSpecializedAdapterINS1F_15DefaultEpilogueIfSJ_SJ_NS1E_6thread17LinearCombinationIfLi1EffLNS1J_9ScaleType4KindE0ELNS_15FloatRoundStyleE2EfEENS1_15EpilogueDefaultEEEEEvvEEEEvNT_6ParamsE --------------------------
	.section	.nv.constant0._ZN7cutlass13device_kernelINS_4gemm6kernel13GemmUniversalIN4cute5tupleIJiiiiEEENS1_10collective13CollectiveMmaINS1_34MainloopSm90TmaGmmaWarpSpecializedILi7ENS5_IJNS4_1CILi1EEESB_SB_EEENS1_35KernelTmaWarpSpecializedCooperativeEEENS5_IJNSA_ILi128EEENSA_ILi64EEENSA_ILi32EEEEEEfNS5_IJlSB_lEEEfSJ_NS4_8TiledMMAINS4_8MMA_AtomIJNS4_4SM904GMMA29MMA_64x64x8_F32TF32TF32_SS_TNILNSN_7ScaleInE1ELSP_1EEEEEENS4_6LayoutINS5_IJNSA_ILi2EEESB_SB_EEENS5_IJSB_NSA_ILi0EEESV_EEEEENS5_IJNS4_10UnderscoreESY_SY_EEEEENS4_13SM90_TMA_LOADENS4_14ComposedLayoutINS4_7SwizzleILi3ELi4ELi3EEENS4_18smem_ptr_flag_bitsILi32EEENSS_INS5_IJNSA_ILi8EEESH_EEENS5_IJSH_SB_EEEEEEEvNS4_8identityES11_S1B_vS1C_EENS_8epilogue10collective6detail29Sm90TmaWarpSpecializedAdapterINS1F_15DefaultEpilogueIfSJ_SJ_NS1E_6thread17LinearCombinationIfLi1EffLNS1J_9ScaleType4KindE0ELNS_15FloatRoundStyleE2EfEENS1_15EpilogueDefaultEEEEEvvEEEEvNT_6ParamsE,"a",@progbits
	.sectionflags	@""
	.align	4
.nv.constant0._ZN7cutlass13device_kernelINS_4gemm6kernel13GemmUniversalIN4cute5tupleIJiiiiEEENS1_10collective13CollectiveMmaINS1_34MainloopSm90TmaGmmaWarpSpecializedILi7ENS5_IJNS4_1CILi1EEESB_SB_EEENS1_35KernelTmaWarpSpecializedCooperativeEEENS5_IJNSA_ILi128EEENSA_ILi64EEENSA_ILi32EEEEEEfNS5_IJlSB_lEEEfSJ_NS4_8TiledMMAINS4_8MMA_AtomIJNS4_4SM904GMMA29MMA_64x64x8_F32TF32TF32_SS_TNILNSN_7ScaleInE1ELSP_1EEEEEENS4_6LayoutINS5_IJNSA_ILi2EEESB_SB_EEENS5_IJSB_NSA_ILi0EEESV_EEEEENS5_IJNS4_10UnderscoreESY_SY_EEEEENS4_13SM90_TMA_LOADENS4_14ComposedLayoutINS4_7SwizzleILi3ELi4ELi3EEENS4_18smem_ptr_flag_bitsILi32EEENSS_INS5_IJNSA_ILi8EEESH_EEENS5_IJSH_SB_EEEEEEEvNS4_8identityES11_S1B_vS1C_EENS_8epilogue10collective6detail29Sm90TmaWarpSpecializedAdapterINS1F_15DefaultEpilogueIfSJ_SJ_NS1E_6thread17LinearCombinationIfLi1EffLNS1J_9ScaleType4KindE0ELNS_15FloatRoundStyleE2EfEENS1_15EpilogueDefaultEEEEEvvEEEEvNT_6ParamsE:
	.zero		1664


//--------------------- SYMBOLS --------------------------

	.type		.nv.reservedSmem.offset0,@object
	.size		.nv.reservedSmem.offset0,0x4
	.type		__assertfail,@function
